//
// Generated by NVIDIA NVVM Compiler
//
// Compiler Build ID: CL-36424714
// Cuda compilation tools, release 13.0, V13.0.88
// Based on NVVM 20.0.0
//

.version 9.0
.target sm_100
.address_size 64

	// .globl	_Z22assignPointsToClustersPfS_Piii

.visible .entry _Z22assignPointsToClustersPfS_Piii(
	.param .u64 .ptr .align 1 _Z22assignPointsToClustersPfS_Piii_param_0,
	.param .u64 .ptr .align 1 _Z22assignPointsToClustersPfS_Piii_param_1,
	.param .u64 .ptr .align 1 _Z22assignPointsToClustersPfS_Piii_param_2,
	.param .u32 _Z22assignPointsToClustersPfS_Piii_param_3,
	.param .u32 _Z22assignPointsToClustersPfS_Piii_param_4
)
{
	.reg .pred 	%p<26>;
	.reg .b32 	%r<74>;
	.reg .b32 	%f<117>;
	.reg .b64 	%rd<21>;

	ld.param.u64 	%rd5, [_Z22assignPointsToClustersPfS_Piii_param_0];
	ld.param.u64 	%rd7, [_Z22assignPointsToClustersPfS_Piii_param_1];
	ld.param.u64 	%rd6, [_Z22assignPointsToClustersPfS_Piii_param_2];
	ld.param.u32 	%r25, [_Z22assignPointsToClustersPfS_Piii_param_3];
	ld.param.u32 	%r24, [_Z22assignPointsToClustersPfS_Piii_param_4];
	cvta.to.global.u64 	%rd1, %rd7;
	mov.u32 	%r26, %tid.x;
	mov.u32 	%r27, %ctaid.x;
	mov.u32 	%r28, %ntid.x;
	mad.lo.s32 	%r1, %r27, %r28, %r26;
	setp.ge.s32 	%p1, %r1, %r25;
	@%p1 bra 	$L__BB0_14;
	cvta.to.global.u64 	%rd8, %rd5;
	shl.b32 	%r30, %r1, 1;
	mul.wide.s32 	%rd9, %r30, 4;
	add.s64 	%rd10, %rd8, %rd9;
	ld.global.f32 	%f1, [%rd10];
	ld.global.f32 	%f2, [%rd10+4];
	setp.lt.s32 	%p2, %r24, 1;
	mov.b32 	%r73, 0;
	@%p2 bra 	$L__BB0_13;
	and.b32  	%r2, %r24, 7;
	setp.lt.u32 	%p3, %r24, 8;
	mov.f32 	%f114, 0f7F7FFFFF;
	mov.b32 	%r68, 0;
	mov.u32 	%r73, %r68;
	@%p3 bra 	$L__BB0_5;
	and.b32  	%r68, %r24, 2147483640;
	add.s64 	%rd20, %rd1, 32;
	mov.f32 	%f114, 0f7F7FFFFF;
	mov.b32 	%r62, 0;
	mov.u32 	%r73, %r62;
$L__BB0_4:
	.pragma "nounroll";
	ld.global.f32 	%f12, [%rd20+-32];
	ld.global.f32 	%f13, [%rd20+-28];
	sub.f32 	%f14, %f1, %f12;
	sub.f32 	%f15, %f2, %f13;
	mul.f32 	%f16, %f15, %f15;
	fma.rn.f32 	%f17, %f14, %f14, %f16;
	setp.lt.f32 	%p4, %f17, %f114;
	selp.f32 	%f18, %f17, %f114, %p4;
	selp.b32 	%r34, %r62, %r73, %p4;
	ld.global.f32 	%f19, [%rd20+-24];
	ld.global.f32 	%f20, [%rd20+-20];
	sub.f32 	%f21, %f1, %f19;
	sub.f32 	%f22, %f2, %f20;
	mul.f32 	%f23, %f22, %f22;
	fma.rn.f32 	%f24, %f21, %f21, %f23;
	setp.lt.f32 	%p5, %f24, %f18;
	selp.f32 	%f25, %f24, %f18, %p5;
	add.s32 	%r35, %r62, 1;
	selp.b32 	%r36, %r35, %r34, %p5;
	ld.global.f32 	%f26, [%rd20+-16];
	ld.global.f32 	%f27, [%rd20+-12];
	sub.f32 	%f28, %f1, %f26;
	sub.f32 	%f29, %f2, %f27;
	mul.f32 	%f30, %f29, %f29;
	fma.rn.f32 	%f31, %f28, %f28, %f30;
	setp.lt.f32 	%p6, %f31, %f25;
	selp.f32 	%f32, %f31, %f25, %p6;
	add.s32 	%r37, %r62, 2;
	selp.b32 	%r38, %r37, %r36, %p6;
	ld.global.f32 	%f33, [%rd20+-8];
	ld.global.f32 	%f34, [%rd20+-4];
	sub.f32 	%f35, %f1, %f33;
	sub.f32 	%f36, %f2, %f34;
	mul.f32 	%f37, %f36, %f36;
	fma.rn.f32 	%f38, %f35, %f35, %f37;
	setp.lt.f32 	%p7, %f38, %f32;
	selp.f32 	%f39, %f38, %f32, %p7;
	add.s32 	%r39, %r62, 3;
	selp.b32 	%r40, %r39, %r38, %p7;
	ld.global.f32 	%f40, [%rd20];
	ld.global.f32 	%f41, [%rd20+4];
	sub.f32 	%f42, %f1, %f40;
	sub.f32 	%f43, %f2, %f41;
	mul.f32 	%f44, %f43, %f43;
	fma.rn.f32 	%f45, %f42, %f42, %f44;
	setp.lt.f32 	%p8, %f45, %f39;
	selp.f32 	%f46, %f45, %f39, %p8;
	add.s32 	%r41, %r62, 4;
	selp.b32 	%r42, %r41, %r40, %p8;
	ld.global.f32 	%f47, [%rd20+8];
	ld.global.f32 	%f48, [%rd20+12];
	sub.f32 	%f49, %f1, %f47;
	sub.f32 	%f50, %f2, %f48;
	mul.f32 	%f51, %f50, %f50;
	fma.rn.f32 	%f52, %f49, %f49, %f51;
	setp.lt.f32 	%p9, %f52, %f46;
	selp.f32 	%f53, %f52, %f46, %p9;
	add.s32 	%r43, %r62, 5;
	selp.b32 	%r44, %r43, %r42, %p9;
	ld.global.f32 	%f54, [%rd20+16];
	ld.global.f32 	%f55, [%rd20+20];
	sub.f32 	%f56, %f1, %f54;
	sub.f32 	%f57, %f2, %f55;
	mul.f32 	%f58, %f57, %f57;
	fma.rn.f32 	%f59, %f56, %f56, %f58;
	setp.lt.f32 	%p10, %f59, %f53;
	selp.f32 	%f60, %f59, %f53, %p10;
	add.s32 	%r45, %r62, 6;
	selp.b32 	%r46, %r45, %r44, %p10;
	ld.global.f32 	%f61, [%rd20+24];
	ld.global.f32 	%f62, [%rd20+28];
	sub.f32 	%f63, %f1, %f61;
	sub.f32 	%f64, %f2, %f62;
	mul.f32 	%f65, %f64, %f64;
	fma.rn.f32 	%f66, %f63, %f63, %f65;
	setp.lt.f32 	%p11, %f66, %f60;
	selp.f32 	%f114, %f66, %f60, %p11;
	add.s32 	%r47, %r62, 7;
	selp.b32 	%r73, %r47, %r46, %p11;
	add.s64 	%rd20, %rd20, 64;
	add.s32 	%r62, %r62, 8;
	setp.ne.s32 	%p12, %r62, %r68;
	@%p12 bra 	$L__BB0_4;
$L__BB0_5:
	setp.eq.s32 	%p13, %r2, 0;
	@%p13 bra 	$L__BB0_13;
	and.b32  	%r11, %r24, 3;
	setp.lt.u32 	%p14, %r2, 4;
	@%p14 bra 	$L__BB0_8;
	shl.b32 	%r49, %r68, 1;
	mul.wide.u32 	%rd11, %r49, 4;
	add.s64 	%rd12, %rd1, %rd11;
	ld.global.f32 	%f67, [%rd12];
	ld.global.f32 	%f68, [%rd12+4];
	sub.f32 	%f69, %f1, %f67;
	sub.f32 	%f70, %f2, %f68;
	mul.f32 	%f71, %f70, %f70;
	fma.rn.f32 	%f72, %f69, %f69, %f71;
	setp.lt.f32 	%p15, %f72, %f114;
	selp.f32 	%f73, %f72, %f114, %p15;
	selp.b32 	%r50, %r68, %r73, %p15;
	add.s32 	%r51, %r68, 1;
	ld.global.f32 	%f74, [%rd12+8];
	ld.global.f32 	%f75, [%rd12+12];
	sub.f32 	%f76, %f1, %f74;
	sub.f32 	%f77, %f2, %f75;
	mul.f32 	%f78, %f77, %f77;
	fma.rn.f32 	%f79, %f76, %f76, %f78;
	setp.lt.f32 	%p16, %f79, %f73;
	selp.f32 	%f80, %f79, %f73, %p16;
	selp.b32 	%r52, %r51, %r50, %p16;
	add.s32 	%r53, %r68, 2;
	ld.global.f32 	%f81, [%rd12+16];
	ld.global.f32 	%f82, [%rd12+20];
	sub.f32 	%f83, %f1, %f81;
	sub.f32 	%f84, %f2, %f82;
	mul.f32 	%f85, %f84, %f84;
	fma.rn.f32 	%f86, %f83, %f83, %f85;
	setp.lt.f32 	%p17, %f86, %f80;
	selp.f32 	%f87, %f86, %f80, %p17;
	selp.b32 	%r54, %r53, %r52, %p17;
	add.s32 	%r55, %r68, 3;
	ld.global.f32 	%f88, [%rd12+24];
	ld.global.f32 	%f89, [%rd12+28];
	sub.f32 	%f90, %f1, %f88;
	sub.f32 	%f91, %f2, %f89;
	mul.f32 	%f92, %f91, %f91;
	fma.rn.f32 	%f93, %f90, %f90, %f92;
	setp.lt.f32 	%p18, %f93, %f87;
	selp.f32 	%f114, %f93, %f87, %p18;
	selp.b32 	%r73, %r55, %r54, %p18;
	add.s32 	%r68, %r68, 4;
$L__BB0_8:
	setp.eq.s32 	%p19, %r11, 0;
	@%p19 bra 	$L__BB0_13;
	setp.eq.s32 	%p20, %r11, 1;
	@%p20 bra 	$L__BB0_11;
	shl.b32 	%r57, %r68, 1;
	mul.wide.u32 	%rd13, %r57, 4;
	add.s64 	%rd14, %rd1, %rd13;
	ld.global.f32 	%f94, [%rd14];
	ld.global.f32 	%f95, [%rd14+4];
	sub.f32 	%f96, %f1, %f94;
	sub.f32 	%f97, %f2, %f95;
	mul.f32 	%f98, %f97, %f97;
	fma.rn.f32 	%f99, %f96, %f96, %f98;
	setp.lt.f32 	%p21, %f99, %f114;
	selp.f32 	%f100, %f99, %f114, %p21;
	selp.b32 	%r58, %r68, %r73, %p21;
	add.s32 	%r59, %r68, 1;
	ld.global.f32 	%f101, [%rd14+8];
	ld.global.f32 	%f102, [%rd14+12];
	sub.f32 	%f103, %f1, %f101;
	sub.f32 	%f104, %f2, %f102;
	mul.f32 	%f105, %f104, %f104;
	fma.rn.f32 	%f106, %f103, %f103, %f105;
	setp.lt.f32 	%p22, %f106, %f100;
	selp.f32 	%f114, %f106, %f100, %p22;
	selp.b32 	%r73, %r59, %r58, %p22;
	add.s32 	%r68, %r68, 2;
$L__BB0_11:
	and.b32  	%r60, %r24, 1;
	setp.eq.b32 	%p23, %r60, 1;
	not.pred 	%p24, %p23;
	@%p24 bra 	$L__BB0_13;
	shl.b32 	%r61, %r68, 1;
	mul.wide.u32 	%rd15, %r61, 4;
	add.s64 	%rd16, %rd1, %rd15;
	ld.global.f32 	%f107, [%rd16];
	ld.global.f32 	%f108, [%rd16+4];
	sub.f32 	%f109, %f1, %f107;
	sub.f32 	%f110, %f2, %f108;
	mul.f32 	%f111, %f110, %f110;
	fma.rn.f32 	%f112, %f109, %f109, %f111;
	setp.lt.f32 	%p25, %f112, %f114;
	selp.b32 	%r73, %r68, %r73, %p25;
$L__BB0_13:
	cvta.to.global.u64 	%rd17, %rd6;
	mul.wide.s32 	%rd18, %r1, 4;
	add.s64 	%rd19, %rd17, %rd18;
	st.global.u32 	[%rd19], %r73;
$L__BB0_14:
	ret;

}
	// .globl	_Z15updateCentroidsPfPiS_S0_ii
.visible .entry _Z15updateCentroidsPfPiS_S0_ii(
	.param .u64 .ptr .align 1 _Z15updateCentroidsPfPiS_S0_ii_param_0,
	.param .u64 .ptr .align 1 _Z15updateCentroidsPfPiS_S0_ii_param_1,
	.param .u64 .ptr .align 1 _Z15updateCentroidsPfPiS_S0_ii_param_2,
	.param .u64 .ptr .align 1 _Z15updateCentroidsPfPiS_S0_ii_param_3,
	.param .u32 _Z15updateCentroidsPfPiS_S0_ii_param_4,
	.param .u32 _Z15updateCentroidsPfPiS_S0_ii_param_5
)
{
	.reg .pred 	%p<2>;
	.reg .b32 	%r<10>;
	.reg .b32 	%f<5>;
	.reg .b64 	%rd<17>;

	ld.param.u64 	%rd1, [_Z15updateCentroidsPfPiS_S0_ii_param_0];
	ld.param.u64 	%rd2, [_Z15updateCentroidsPfPiS_S0_ii_param_1];
	ld.param.u64 	%rd3, [_Z15updateCentroidsPfPiS_S0_ii_param_2];
	ld.param.u64 	%rd4, [_Z15updateCentroidsPfPiS_S0_ii_param_3];
	ld.param.u32 	%r2, [_Z15updateCentroidsPfPiS_S0_ii_param_4];
	mov.u32 	%r3, %tid.x;
	mov.u32 	%r4, %ctaid.x;
	mov.u32 	%r5, %ntid.x;
	mad.lo.s32 	%r1, %r4, %r5, %r3;
	setp.ge.s32 	%p1, %r1, %r2;
	@%p1 bra 	$L__BB1_2;
	cvta.to.global.u64 	%rd5, %rd2;
	cvta.to.global.u64 	%rd6, %rd1;
	cvta.to.global.u64 	%rd7, %rd3;
	cvta.to.global.u64 	%rd8, %rd4;
	mul.wide.s32 	%rd9, %r1, 4;
	add.s64 	%rd10, %rd5, %rd9;
	ld.global.u32 	%r6, [%rd10];
	shl.b32 	%r7, %r6, 1;
	mul.wide.s32 	%rd11, %r7, 4;
	add.s64 	%rd12, %rd7, %rd11;
	shl.b32 	%r8, %r1, 1;
	mul.wide.s32 	%rd13, %r8, 4;
	add.s64 	%rd14, %rd6, %rd13;
	ld.global.f32 	%f1, [%rd14];
	atom.global.add.f32 	%f2, [%rd12], %f1;
	ld.global.f32 	%f3, [%rd14+4];
	atom.global.add.f32 	%f4, [%rd12+4], %f3;
	mul.wide.s32 	%rd15, %r6, 4;
	add.s64 	%rd16, %rd8, %rd15;
	atom.global.add.u32 	%r9, [%rd16], 1;
$L__BB1_2:
	ret;

}
	// .globl	_Z17finalizeCentroidsPfPii
.visible .entry _Z17finalizeCentroidsPfPii(
	.param .u64 .ptr .align 1 _Z17finalizeCentroidsPfPii_param_0,
	.param .u64 .ptr .align 1 _Z17finalizeCentroidsPfPii_param_1,
	.param .u32 _Z17finalizeCentroidsPfPii_param_2
)
{
	.reg .pred 	%p<3>;
	.reg .b32 	%r<9>;
	.reg .b32 	%f<7>;
	.reg .b64 	%rd<9>;

	ld.param.u64 	%rd2, [_Z17finalizeCentroidsPfPii_param_0];
	ld.param.u64 	%rd3, [_Z17finalizeCentroidsPfPii_param_1];
	ld.param.u32 	%r3, [_Z17finalizeCentroidsPfPii_param_2];
	mov.u32 	%r4, %tid.x;
	mov.u32 	%r5, %ctaid.x;
	mov.u32 	%r6, %ntid.x;
	mad.lo.s32 	%r1, %r5, %r6, %r4;
	setp.ge.s32 	%p1, %r1, %r3;
	@%p1 bra 	$L__BB2_3;
	cvta.to.global.u64 	%rd4, %rd3;
	mul.wide.s32 	%rd5, %r1, 4;
	add.s64 	%rd1, %rd4, %rd5;
	ld.global.u32 	%r2, [%rd1];
	setp.lt.s32 	%p2, %r2, 1;
	@%p2 bra 	$L__BB2_3;
	shl.b32 	%r7, %r1, 1;
	cvta.to.global.u64 	%rd6, %rd2;
	mul.wide.s32 	%rd7, %r7, 4;
	add.s64 	%rd8, %rd6, %rd7;
	ld.global.f32 	%f1, [%rd8];
	cvt.rn.f32.u32 	%f2, %r2;
	div.rn.f32 	%f3, %f1, %f2;
	st.global.f32 	[%rd8], %f3;
	ld.global.f32 	%f4, [%rd8+4];
	ld.global.u32 	%r8, [%rd1];
	cvt.rn.f32.s32 	%f5, %r8;
	div.rn.f32 	%f6, %f4, %f5;
	st.global.f32 	[%rd8+4], %f6;
$L__BB2_3:
	ret;

}


// ===== COMPILED SASS (sm_100) =====

	.target	sm_100

	.elftype	@"ET_EXEC"


//--------------------- .note.nv.tkinfo           --------------------------
	.section	.note.nv.tkinfo,"",@"SHT_NOTE"
	.sectionflags	@"SHF_NOTE_NV_TKINFO"
	.tkinfo
        /*0018*/ 	.word	0x00000002
        /*0030*/ 	.string	""
        /*0030*/ 	.string	"ptxas"
        /*0030*/ 	.string	"Cuda compilation tools, release 13.0, V13.0.88"
        /*0030*/ 	.string	"Build cuda_13.0.r13.0/compiler.36424714_0"
        /*0030*/ 	.string	"-arch sm_100 -m 64 "



//--------------------- .note.nv.cuinfo           --------------------------
	.section	.note.nv.cuinfo,"",@"SHT_NOTE"
	.sectionflags	@"SHF_NOTE_NV_CUINFO"
        /*0018*/ 	.short	0x0002
        /*001a*/ 	.short	0x0064
        /*001c*/ 	.short	0x0082
	.zero		2


//--------------------- .nv.info                  --------------------------
	.section	.nv.info,"",@"SHT_CUDA_INFO"
	.align	4


	//----- nvinfo : EIATTR_REGCOUNT
	.align		4
        /*0000*/ 	.byte	0x04, 0x2f
        /*0002*/ 	.short	(.L_1 - .L_0)
	.align		4
.L_0:
        /*0004*/ 	.word	index@(_Z22assignPointsToClustersPfS_Piii)
        /*0008*/ 	.word	0x0000001c


	//----- nvinfo : EIATTR_FRAME_SIZE
	.align		4
.L_1:
        /*000c*/ 	.byte	0x04, 0x11
        /*000e*/ 	.short	(.L_3 - .L_2)
	.align		4
.L_2:
        /*0010*/ 	.word	index@(_Z22assignPointsToClustersPfS_Piii)
        /*0014*/ 	.word	0x00000000


	//----- nvinfo : EIATTR_REGCOUNT
	.align		4
.L_3:
        /*0018*/ 	.byte	0x04, 0x2f
        /*001a*/ 	.short	(.L_5 - .L_4)
	.align		4
.L_4:
        /*001c*/ 	.word	index@(_Z15updateCentroidsPfPiS_S0_ii)
        /*0020*/ 	.word	0x00000012


	//----- nvinfo : EIATTR_FRAME_SIZE
	.align		4
.L_5:
        /*0024*/ 	.byte	0x04, 0x11
        /*0026*/ 	.short	(.L_7 - .L_6)
	.align		4
.L_6:
        /*0028*/ 	.word	index@(_Z15updateCentroidsPfPiS_S0_ii)
        /*002c*/ 	.word	0x00000000


	//----- nvinfo : EIATTR_REGCOUNT
	.align		4
.L_7:
        /*0030*/ 	.byte	0x04, 0x2f
        /*0032*/ 	.short	(.L_9 - .L_8)
	.align		4
.L_8:
        /*0034*/ 	.word	index@(_Z17finalizeCentroidsPfPii)
        /*0038*/ 	.word	0x00000013


	//----- nvinfo : EIATTR_FRAME_SIZE
	.align		4
.L_9:
        /*003c*/ 	.byte	0x04, 0x11
        /*003e*/ 	.short	(.L_11 - .L_10)
	.align		4
.L_10:
        /*0040*/ 	.word	index@($__internal_0_$__cuda_sm3x_div_rn_noftz_f32_slowpath)
        /*0044*/ 	.word	0x00000000


	//----- nvinfo : EIATTR_FRAME_SIZE
	.align		4
.L_11:
        /*0048*/ 	.byte	0x04, 0x11
        /*004a*/ 	.short	(.L_13 - .L_12)
	.align		4
.L_12:
        /*004c*/ 	.word	index@(_Z17finalizeCentroidsPfPii)
        /*0050*/ 	.word	0x00000000


	//----- nvinfo : EIATTR_MIN_STACK_SIZE
	.align		4
.L_13:
        /*0054*/ 	.byte	0x04, 0x12
        /*0056*/ 	.short	(.L_15 - .L_14)
	.align		4
.L_14:
        /*0058*/ 	.word	index@(_Z17finalizeCentroidsPfPii)
        /*005c*/ 	.word	0x00000000


	//----- nvinfo : EIATTR_MIN_STACK_SIZE
	.align		4
.L_15:
        /*0060*/ 	.byte	0x04, 0x12
        /*0062*/ 	.short	(.L_17 - .L_16)
	.align		4
.L_16:
        /*0064*/ 	.word	index@(_Z15updateCentroidsPfPiS_S0_ii)
        /*0068*/ 	.word	0x00000000


	//----- nvinfo : EIATTR_MIN_STACK_SIZE
	.align		4
.L_17:
        /*006c*/ 	.byte	0x04, 0x12
        /*006e*/ 	.short	(.L_19 - .L_18)
	.align		4
.L_18:
        /*0070*/ 	.word	index@(_Z22assignPointsToClustersPfS_Piii)
        /*0074*/ 	.word	0x00000000
.L_19:


//--------------------- .nv.compat                --------------------------
	.section	.nv.compat,"",@"SHT_CUDA_COMPAT_INFO"
	.align	4
        /*0000*/ 	.byte	0x02, 0x09, 0x00, 0x00, 0x02, 0x02, 0x01, 0x00, 0x02, 0x05, 0x05, 0x00, 0x03, 0x07, 0x01, 0x01
        /*0010*/ 	.byte	0x02, 0x03, 0x00, 0x00, 0x02, 0x06, 0x01, 0x00, 0x04, 0x0b, 0x08, 0x00, 0x01, 0x00, 0x00, 0x00
        /*0020*/ 	.byte	0x00, 0x00, 0x00, 0x00


//--------------------- .nv.info._Z17finalizeCentroidsPfPii --------------------------
	.section	.nv.info._Z17finalizeCentroidsPfPii,"",@"SHT_CUDA_INFO"
	.sectionflags	@""
	.align	4


	//----- nvinfo : EIATTR_CUDA_API_VERSION
	.align		4
        /*0000*/ 	.byte	0x04, 0x37
        /*0002*/ 	.short	(.L_21 - .L_20)
.L_20:
        /*0004*/ 	.word	0x00000082


	//----- nvinfo : EIATTR_KPARAM_INFO
	.align		4
.L_21:
        /*0008*/ 	.byte	0x04, 0x17
        /*000a*/ 	.short	(.L_23 - .L_22)
.L_22:
        /*000c*/ 	.word	0x00000000
        /*0010*/ 	.short	0x0002
        /*0012*/ 	.short	0x0010
        /*0014*/ 	.byte	0x00, 0xf0, 0x11, 0x00


	//----- nvinfo : EIATTR_KPARAM_INFO
	.align		4
.L_23:
        /*0018*/ 	.byte	0x04, 0x17
        /*001a*/ 	.short	(.L_25 - .L_24)
.L_24:
        /*001c*/ 	.word	0x00000000
        /*0020*/ 	.short	0x0001
        /*0022*/ 	.short	0x0008
        /*0024*/ 	.byte	0x00, 0xf5, 0x21, 0x00


	//----- nvinfo : EIATTR_KPARAM_INFO
	.align		4
.L_25:
        /*0028*/ 	.byte	0x04, 0x17
        /*002a*/ 	.short	(.L_27 - .L_26)
.L_26:
        /*002c*/ 	.word	0x00000000
        /*0030*/ 	.short	0x0000
        /*0032*/ 	.short	0x0000
        /*0034*/ 	.byte	0x00, 0xf5, 0x21, 0x00


	//----- nvinfo : EIATTR_SPARSE_MMA_MASK
	.align		4
.L_27:
        /*0038*/ 	.byte	0x03, 0x50
        /*003a*/ 	.short	0x0000


	//----- nvinfo : EIATTR_MAXREG_COUNT
	.align		4
        /*003c*/ 	.byte	0x03, 0x1b
        /*003e*/ 	.short	0x00ff


	//----- nvinfo : EIATTR_MERCURY_ISA_VERSION
	.align		4
        /*0040*/ 	.byte	0x03, 0x5f
        /*0042*/ 	.short	0x0101


	//----- nvinfo : EIATTR_VRC_CTA_INIT_COUNT
	.align		4
        /*0044*/ 	.byte	0x02, 0x4a
	.zero		1
	.zero		1


	//----- nvinfo : EIATTR_EXIT_INSTR_OFFSETS
	.align		4
        /*0048*/ 	.byte	0x04, 0x1c
        /*004a*/ 	.short	(.L_29 - .L_28)


	//   ....[0]....
.L_28:
        /*004c*/ 	.word	0x00000070


	//   ....[1]....
        /*0050*/ 	.word	0x000000d0


	//   ....[2]....
        /*0054*/ 	.word	0x00000320


	//----- nvinfo : EIATTR_CRS_STACK_SIZE
	.align		4
.L_29:
        /*0058*/ 	.byte	0x04, 0x1e
        /*005a*/ 	.short	(.L_31 - .L_30)
.L_30:
        /*005c*/ 	.word	0x00000000


	//----- nvinfo : EIATTR_CBANK_PARAM_SIZE
	.align		4
.L_31:
        /*0060*/ 	.byte	0x03, 0x19
        /*0062*/ 	.short	0x0014


	//----- nvinfo : EIATTR_PARAM_CBANK
	.align		4
        /*0064*/ 	.byte	0x04, 0x0a
        /*0066*/ 	.short	(.L_33 - .L_32)
	.align		4
.L_32:
        /*0068*/ 	.word	index@(.nv.constant0._Z17finalizeCentroidsPfPii)
        /*006c*/ 	.short	0x0380
        /*006e*/ 	.short	0x0014


	//----- nvinfo : EIATTR_SW_WAR
	.align		4
.L_33:
        /*0070*/ 	.byte	0x04, 0x36
        /*0072*/ 	.short	(.L_35 - .L_34)
.L_34:
        /*0074*/ 	.word	0x00000008
.L_35:


//--------------------- .nv.info._Z15updateCentroidsPfPiS_S0_ii --------------------------
	.section	.nv.info._Z15updateCentroidsPfPiS_S0_ii,"",@"SHT_CUDA_INFO"
	.sectionflags	@""
	.align	4


	//----- nvinfo : EIATTR_CUDA_API_VERSION
	.align		4
        /*0000*/ 	.byte	0x04, 0x37
        /*0002*/ 	.short	(.L_37 - .L_36)
.L_36:
        /*0004*/ 	.word	0x00000082


	//----- nvinfo : EIATTR_KPARAM_INFO
	.align		4
.L_37:
        /*0008*/ 	.byte	0x04, 0x17
        /*000a*/ 	.short	(.L_39 - .L_38)
.L_38:
        /*000c*/ 	.word	0x00000000
        /*0010*/ 	.short	0x0005
        /*0012*/ 	.short	0x0024
        /*0014*/ 	.byte	0x00, 0xf0, 0x11, 0x00


	//----- nvinfo : EIATTR_KPARAM_INFO
	.align		4
.L_39:
        /*0018*/ 	.byte	0x04, 0x17
        /*001a*/ 	.short	(.L_41 - .L_40)
.L_40:
        /*001c*/ 	.word	0x00000000
        /*0020*/ 	.short	0x0004
        /*0022*/ 	.short	0x0020
        /*0024*/ 	.byte	0x00, 0xf0, 0x11, 0x00


	//----- nvinfo : EIATTR_KPARAM_INFO
	.align		4
.L_41:
        /*0028*/ 	.byte	0x04, 0x17
        /*002a*/ 	.short	(.L_43 - .L_42)
.L_42:
        /*002c*/ 	.word	0x00000000
        /*0030*/ 	.short	0x0003
        /*0032*/ 	.short	0x0018
        /*0034*/ 	.byte	0x00, 0xf5, 0x21, 0x00


	//----- nvinfo : EIATTR_KPARAM_INFO
	.align		4
.L_43:
        /*0038*/ 	.byte	0x04, 0x17
        /*003a*/ 	.short	(.L_45 - .L_44)
.L_44:
        /*003c*/ 	.word	0x00000000
        /*0040*/ 	.short	0x0002
        /*0042*/ 	.short	0x0010
        /*0044*/ 	.byte	0x00, 0xf5, 0x21, 0x00


	//----- nvinfo : EIATTR_KPARAM_INFO
	.align		4
.L_45:
        /*0048*/ 	.byte	0x04, 0x17
        /*004a*/ 	.short	(.L_47 - .L_46)
.L_46:
        /*004c*/ 	.word	0x00000000
        /*0050*/ 	.short	0x0001
        /*0052*/ 	.short	0x0008
        /*0054*/ 	.byte	0x00, 0xf5, 0x21, 0x00


	//----- nvinfo : EIATTR_KPARAM_INFO
	.align		4
.L_47:
        /*0058*/ 	.byte	0x04, 0x17
        /*005a*/ 	.short	(.L_49 - .L_48)
.L_48:
        /*005c*/ 	.word	0x00000000
        /*0060*/ 	.short	0x0000
        /*0062*/ 	.short	0x0000
        /*0064*/ 	.byte	0x00, 0xf5, 0x21, 0x00


	//----- nvinfo : EIATTR_SPARSE_MMA_MASK
	.align		4
.L_49:
        /*0068*/ 	.byte	0x03, 0x50
        /*006a*/ 	.short	0x0000


	//----- nvinfo : EIATTR_MAXREG_COUNT
	.align		4
        /*006c*/ 	.byte	0x03, 0x1b
        /*006e*/ 	.short	0x00ff


	//----- nvinfo : EIATTR_MERCURY_ISA_VERSION
	.align		4
        /*0070*/ 	.byte	0x03, 0x5f
        /*0072*/ 	.short	0x0101


	//----- nvinfo : EIATTR_VRC_CTA_INIT_COUNT
	.align		4
        /*0074*/ 	.byte	0x02, 0x4a
	.zero		1
	.zero		1


	//----- nvinfo : EIATTR_EXIT_INSTR_OFFSETS
	.align		4
        /*0078*/ 	.byte	0x04, 0x1c
        /*007a*/ 	.short	(.L_51 - .L_50)


	//   ....[0]....
.L_50:
        /*007c*/ 	.word	0x00000070


	//   ....[1]....
        /*0080*/ 	.word	0x000001a0


	//----- nvinfo : EIATTR_CBANK_PARAM_SIZE
	.align		4
.L_51:
        /*0084*/ 	.byte	0x03, 0x19
        /*0086*/ 	.short	0x0028


	//----- nvinfo : EIATTR_PARAM_CBANK
	.align		4
        /*0088*/ 	.byte	0x04, 0x0a
        /*008a*/ 	.short	(.L_53 - .L_52)
	.align		4
.L_52:
        /*008c*/ 	.word	index@(.nv.constant0._Z15updateCentroidsPfPiS_S0_ii)
        /*0090*/ 	.short	0x0380
        /*0092*/ 	.short	0x0028


	//----- nvinfo : EIATTR_SW_WAR
	.align		4
.L_53:
        /*0094*/ 	.byte	0x04, 0x36
        /*0096*/ 	.short	(.L_55 - .L_54)
.L_54:
        /*0098*/ 	.word	0x00000008
.L_55:


//--------------------- .nv.info._Z22assignPointsToClustersPfS_Piii --------------------------
	.section	.nv.info._Z22assignPointsToClustersPfS_Piii,"",@"SHT_CUDA_INFO"
	.sectionflags	@""
	.align	4


	//----- nvinfo : EIATTR_CUDA_API_VERSION
	.align		4
        /*0000*/ 	.byte	0x04, 0x37
        /*0002*/ 	.short	(.L_57 - .L_56)
.L_56:
        /*0004*/ 	.word	0x00000082


	//----- nvinfo : EIATTR_KPARAM_INFO
	.align		4
.L_57:
        /*0008*/ 	.byte	0x04, 0x17
        /*000a*/ 	.short	(.L_59 - .L_58)
.L_58:
        /*000c*/ 	.word	0x00000000
        /*0010*/ 	.short	0x0004
        /*0012*/ 	.short	0x001c
        /*0014*/ 	.byte	0x00, 0xf0, 0x11, 0x00


	//----- nvinfo : EIATTR_KPARAM_INFO
	.align		4
.L_59:
        /*0018*/ 	.byte	0x04, 0x17
        /*001a*/ 	.short	(.L_61 - .L_60)
.L_60:
        /*001c*/ 	.word	0x00000000
        /*0020*/ 	.short	0x0003
        /*0022*/ 	.short	0x0018
        /*0024*/ 	.byte	0x00, 0xf0, 0x11, 0x00


	//----- nvinfo : EIATTR_KPARAM_INFO
	.align		4
.L_61:
        /*0028*/ 	.byte	0x04, 0x17
        /*002a*/ 	.short	(.L_63 - .L_62)
.L_62:
        /*002c*/ 	.word	0x00000000
        /*0030*/ 	.short	0x0002
        /*0032*/ 	.short	0x0010
        /*0034*/ 	.byte	0x00, 0xf5, 0x21, 0x00


	//----- nvinfo : EIATTR_KPARAM_INFO
	.align		4
.L_63:
        /*0038*/ 	.byte	0x04, 0x17
        /*003a*/ 	.short	(.L_65 - .L_64)
.L_64:
        /*003c*/ 	.word	0x00000000
        /*0040*/ 	.short	0x0001
        /*0042*/ 	.short	0x0008
        /*0044*/ 	.byte	0x00, 0xf5, 0x21, 0x00


	//----- nvinfo : EIATTR_KPARAM_INFO
	.align		4
.L_65:
        /*0048*/ 	.byte	0x04, 0x17
        /*004a*/ 	.short	(.L_67 - .L_66)
.L_66:
        /*004c*/ 	.word	0x00000000
        /*0050*/ 	.short	0x0000
        /*0052*/ 	.short	0x0000
        /*0054*/ 	.byte	0x00, 0xf5, 0x21, 0x00


	//----- nvinfo : EIATTR_SPARSE_MMA_MASK
	.align		4
.L_67:
        /*0058*/ 	.byte	0x03, 0x50
        /*005a*/ 	.short	0x0000


	//----- nvinfo : EIATTR_MAXREG_COUNT
	.align		4
        /*005c*/ 	.byte	0x03, 0x1b
        /*005e*/ 	.short	0x00ff


	//----- nvinfo : EIATTR_MERCURY_ISA_VERSION
	.align		4
        /*0060*/ 	.byte	0x03, 0x5f
        /*0062*/ 	.short	0x0101


	//----- nvinfo : EIATTR_VRC_CTA_INIT_COUNT
	.align		4
        /*0064*/ 	.byte	0x02, 0x4a
	.zero		1
	.zero		1


	//----- nvinfo : EIATTR_EXIT_INSTR_OFFSETS
	.align		4
        /*0068*/ 	.byte	0x04, 0x1c
        /*006a*/ 	.short	(.L_69 - .L_68)


	//   ....[0]....
.L_68:
        /*006c*/ 	.word	0x00000070


	//   ....[1]....
        /*0070*/ 	.word	0x00000c70


	//----- nvinfo : EIATTR_CBANK_PARAM_SIZE
	.align		4
.L_69:
        /*0074*/ 	.byte	0x03, 0x19
        /*0076*/ 	.short	0x0020


	//----- nvinfo : EIATTR_PARAM_CBANK
	.align		4
        /*0078*/ 	.byte	0x04, 0x0a
        /*007a*/ 	.short	(.L_71 - .L_70)
	.align		4
.L_70:
        /*007c*/ 	.word	index@(.nv.constant0._Z22assignPointsToClustersPfS_Piii)
        /*0080*/ 	.short	0x0380
        /*0082*/ 	.short	0x0020


	//----- nvinfo : EIATTR_SW_WAR
	.align		4
.L_71:
        /*0084*/ 	.byte	0x04, 0x36
        /*0086*/ 	.short	(.L_73 - .L_72)
.L_72:
        /*0088*/ 	.word	0x00000008
.L_73:


//--------------------- .nv.callgraph             --------------------------
	.section	.nv.callgraph,"",@"SHT_CUDA_CALLGRAPH"
	.align	4
	.sectionentsize	8
	.align		4
        /*0000*/ 	.word	0x00000000
	.align		4
        /*0004*/ 	.word	0xffffffff
	.align		4
        /*0008*/ 	.word	0x00000000
	.align		4
        /*000c*/ 	.word	0xfffffffe
	.align		4
        /*0010*/ 	.word	0x00000000
	.align		4
        /*0014*/ 	.word	0xfffffffd
	.align		4
        /*0018*/ 	.word	0x00000000
	.align		4
        /*001c*/ 	.word	0xfffffffc


//--------------------- .text._Z17finalizeCentroidsPfPii --------------------------
	.section	.text._Z17finalizeCentroidsPfPii,"ax",@progbits
	.align	128
        .global         _Z17finalizeCentroidsPfPii
        .type           _Z17finalizeCentroidsPfPii,@function
        .size           _Z17finalizeCentroidsPfPii,(.L_x_23 - _Z17finalizeCentroidsPfPii)
        .other          _Z17finalizeCentroidsPfPii,@"STO_CUDA_ENTRY STV_DEFAULT"
_Z17finalizeCentroidsPfPii:
.text._Z17finalizeCentroidsPfPii:
[----:B------:R-:W-:Y:S01]  /*0000*/  LDC R1, c[0x0][0x37c] ;  /* 0x0000df00ff017b82 */ /* 0x000fe20000000800 */
[----:B------:R-:W0:Y:S07]  /*0010*/  S2R R3, SR_TID.X ;  /* 0x0000000000037919 */ /* 0x000e2e0000002100 */
[----:B------:R-:W0:Y:S01]  /*0020*/  S2UR UR4, SR_CTAID.X ;  /* 0x00000000000479c3 */ /* 0x000e220000002500 */
[----:B------:R-:W1:Y:S07]  /*0030*/  LDCU UR5, c[0x0][0x390] ;  /* 0x00007200ff0577ac */ /* 0x000e6e0008000800 */
[----:B------:R-:W0:Y:S02]  /*0040*/  LDC R0, c[0x0][0x360] ;  /* 0x0000d800ff007b82 */ /* 0x000e240000000800 */
[----:B0-----:R-:W-:-:S05]  /*0050*/  IMAD R3, R0, UR4, R3 ;  /* 0x0000000400037c24 */ /* 0x001fca000f8e0203 */
[----:B-1----:R-:W-:-:S13]  /*0060*/  ISETP.GE.AND P0, PT, R3, UR5, PT ;  /* 0x0000000503007c0c */ /* 0x002fda000bf06270 */
[----:B------:R-:W-:Y:S05]  /*0070*/  @P0 EXIT ;  /* 0x000000000000094d */ /* 0x000fea0003800000 */
[----:B------:R-:W0:Y:S01]  /*0080*/  LDC.64 R4, c[0x0][0x388] ;  /* 0x0000e200ff047b82 */ /* 0x000e220000000a00 */
[----:B------:R-:W1:Y:S01]  /*0090*/  LDCU.64 UR4, c[0x0][0x358] ;  /* 0x00006b00ff0477ac */ /* 0x000e620008000a00 */
[----:B0-----:R-:W-:-:S05]  /*00a0*/  IMAD.WIDE R4, R3, 0x4, R4 ;  /* 0x0000000403047825 */ /* 0x001fca00078e0204 */
[----:B-1----:R-:W2:Y:S02]  /*00b0*/  LDG.E R2, desc[UR4][R4.64] ;  /* 0x0000000404027981 */ /* 0x002ea4000c1e1900 */
[----:B--2---:R-:W-:-:S13]  /*00c0*/  ISETP.GE.AND P0, PT, R2, 0x1, PT ;  /* 0x000000010200780c */ /* 0x004fda0003f06270 */
[----:B------:R-:W-:Y:S05]  /*00d0*/  @!P0 EXIT ;  /* 0x000000000000894d */ /* 0x000fea0003800000 */
[----:B------:R-:W0:Y:S01]  /*00e0*/  LDC.64 R6, c[0x0][0x380] ;  /* 0x0000e000ff067b82 */ /* 0x000e220000000a00 */
[----:B------:R-:W-:-:S04]  /*00f0*/  IMAD.SHL.U32 R3, R3, 0x2, RZ ;  /* 0x0000000203037824 */ /* 0x000fc800078e00ff */
[----:B0-----:R-:W-:-:S05]  /*0100*/  IMAD.WIDE R6, R3, 0x4, R6 ;  /* 0x0000000403067825 */ /* 0x001fca00078e0206 */
[----:B------:R-:W2:Y:S01]  /*0110*/  LDG.E R0, desc[UR4][R6.64] ;  /* 0x0000000406007981 */ /* 0x000ea2000c1e1900 */
[----:B------:R-:W-:Y:S01]  /*0120*/  I2FP.F32.U32 R3, R2 ;  /* 0x0000000200037245 */ /* 0x000fe20000201000 */
[----:B------:R-:W-:Y:S03]  /*0130*/  BSSY.RECONVERGENT B0, `(.L_x_0) ;  /* 0x000000c000007945 */ /* 0x000fe60003800200 */
[----:B------:R-:W0:Y:S02]  /*0140*/  MUFU.RCP R2, R3 ;  /* 0x0000000300027308 */ /* 0x000e240000001000 */
[----:B0-----:R-:W-:-:S04]  /*0150*/  FFMA R9, -R3, R2, 1 ;  /* 0x3f80000003097423 */ /* 0x001fc80000000102 */
[----:B------:R-:W-:Y:S02]  /*0160*/  FFMA R9, R2, R9, R2 ;  /* 0x0000000902097223 */ /* 0x000fe40000000002 */
[----:B--2---:R-:W0:Y:S02]  /*0170*/  FCHK P0, R0, R3 ;  /* 0x0000000300007302 */ /* 0x004e240000000000 */
[----:B------:R-:W-:-:S04]  /*0180*/  FFMA R2, R0, R9, RZ ;  /* 0x0000000900027223 */ /* 0x000fc800000000ff */
[----:B------:R-:W-:-:S04]  /*0190*/  FFMA R8, -R3, R2, R0 ;  /* 0x0000000203087223 */ /* 0x000fc80000000100 */
[----:B------:R-:W-:Y:S01]  /*01a0*/  FFMA R9, R9, R8, R2 ;  /* 0x0000000809097223 */ /* 0x000fe20000000002 */
[----:B0-----:R-:W-:Y:S06]  /*01b0*/  @!P0 BRA `(.L_x_1) ;  /* 0x00000000000c8947 */ /* 0x001fec0003800000 */
[----:B------:R-:W-:-:S07]  /*01c0*/  MOV R2, 0x1e0 ;  /* 0x000001e000027802 */ /* 0x000fce0000000f00 */
[----:B------:R-:W-:Y:S05]  /*01d0*/  CALL.REL.NOINC `($__internal_0_$__cuda_sm3x_div_rn_noftz_f32_slowpath) ;  /* 0x0000000000547944 */ /* 0x000fea0003c00000 */
[----:B------:R-:W-:-:S07]  /*01e0*/  IMAD.MOV.U32 R9, RZ, RZ, R0 ;  /* 0x000000ffff097224 */ /* 0x000fce00078e0000 */
.L_x_1:
[----:B------:R-:W-:Y:S05]  /*01f0*/  BSYNC.RECONVERGENT B0 ;  /* 0x0000000000007941 */ /* 0x000fea0003800200 */
.L_x_0:
[----:B------:R0:W-:Y:S04]  /*0200*/  STG.E desc[UR4][R6.64], R9 ;  /* 0x0000000906007986 */ /* 0x0001e8000c101904 */
[----:B------:R-:W2:Y:S04]  /*0210*/  LDG.E R4, desc[UR4][R4.64] ;  /* 0x0000000404047981 */ /* 0x000ea8000c1e1900 */
[----:B------:R-:W3:Y:S01]  /*0220*/  LDG.E R0, desc[UR4][R6.64+0x4] ;  /* 0x0000040406007981 */ /* 0x000ee2000c1e1900 */
[----:B------:R-:W-:Y:S01]  /*0230*/  BSSY.RECONVERGENT B0, `(.L_x_2) ;  /* 0x000000d000007945 */ /* 0x000fe20003800200 */
[----:B--2---:R-:W-:-:S04]  /*0240*/  I2FP.F32.S32 R3, R4 ;  /* 0x0000000400037245 */ /* 0x004fc80000201400 */
[----:B------:R-:W1:Y:S08]  /*0250*/  MUFU.RCP R2, R3 ;  /* 0x0000000300027308 */ /* 0x000e700000001000 */
[----:B---3--:R-:W2:Y:S01]  /*0260*/  FCHK P0, R0, R3 ;  /* 0x0000000300007302 */ /* 0x008ea20000000000 */
[----:B-1----:R-:W-:-:S04]  /*0270*/  FFMA R11, -R3, R2, 1 ;  /* 0x3f800000030b7423 */ /* 0x002fc80000000102 */
[----:B------:R-:W-:-:S04]  /*0280*/  FFMA R11, R2, R11, R2 ;  /* 0x0000000b020b7223 */ /* 0x000fc80000000002 */
[----:B------:R-:W-:-:S04]  /*0290*/  FFMA R2, R0, R11, RZ ;  /* 0x0000000b00027223 */ /* 0x000fc800000000ff */
[----:B------:R-:W-:-:S04]  /*02a0*/  FFMA R8, -R3, R2, R0 ;  /* 0x0000000203087223 */ /* 0x000fc80000000100 */
[----:B------:R-:W-:Y:S01]  /*02b0*/  FFMA R11, R11, R8, R2 ;  /* 0x000000080b0b7223 */ /* 0x000fe20000000002 */
[----:B0-2---:R-:W-:Y:S06]  /*02c0*/  @!P0 BRA `(.L_x_3) ;  /* 0x00000000000c8947 */ /* 0x005fec0003800000 */
[----:B------:R-:W-:-:S07]  /*02d0*/  MOV R2, 0x2f0 ;  /* 0x000002f000027802 */ /* 0x000fce0000000f00 */
[----:B------:R-:W-:Y:S05]  /*02e0*/  CALL.REL.NOINC `($__internal_0_$__cuda_sm3x_div_rn_noftz_f32_slowpath) ;  /* 0x0000000000107944 */ /* 0x000fea0003c00000 */
[----:B------:R-:W-:-:S07]  /*02f0*/  IMAD.MOV.U32 R11, RZ, RZ, R0 ;  /* 0x000000ffff0b7224 */ /* 0x000fce00078e0000 */
.L_x_3:
[----:B------:R-:W-:Y:S05]  /*0300*/  BSYNC.RECONVERGENT B0 ;  /* 0x0000000000007941 */ /* 0x000fea0003800200 */
.L_x_2:
[----:B------:R-:W-:Y:S01]  /*0310*/  STG.E desc[UR4][R6.64+0x4], R11 ;  /* 0x0000040b06007986 */ /* 0x000fe2000c101904 */
[----:B------:R-:W-:Y:S05]  /*0320*/  EXIT ;  /* 0x000000000000794d */ /* 0x000fea0003800000 */
        .weak           $__internal_0_$__cuda_sm3x_div_rn_noftz_f32_slowpath
        .type           $__internal_0_$__cuda_sm3x_div_rn_noftz_f32_slowpath,@function
        .size           $__internal_0_$__cuda_sm3x_div_rn_noftz_f32_slowpath,(.L_x_23 - $__internal_0_$__cuda_sm3x_div_rn_noftz_f32_slowpath)
$__internal_0_$__cuda_sm3x_div_rn_noftz_f32_slowpath:
[----:B------:R-:W-:Y:S01]  /*0330*/  SHF.R.U32.HI R9, RZ, 0x17, R3 ;  /* 0x00000017ff097819 */ /* 0x000fe20000011603 */
[----:B------:R-:W-:Y:S01]  /*0340*/  BSSY.RECONVERGENT B1, `(.L_x_4) ;  /* 0x0000062000017945 */ /* 0x000fe20003800200 */
[----:B------:R-:W-:Y:S02]  /*0350*/  SHF.R.U32.HI R8, RZ, 0x17, R0 ;  /* 0x00000017ff087819 */ /* 0x000fe40000011600 */
[----:B------:R-:W-:Y:S02]  /*0360*/  LOP3.LUT R14, R9, 0xff, RZ, 0xc0, !PT ;  /* 0x000000ff090e7812 */ /* 0x000fe400078ec0ff */
[----:B------:R-:W-:-:S03]  /*0370*/  LOP3.LUT R12, R8, 0xff, RZ, 0xc0, !PT ;  /* 0x000000ff080c7812 */ /* 0x000fc600078ec0ff */
[----:B------:R-:W-:Y:S02]  /*0380*/  VIADD R10, R14, 0xffffffff ;  /* 0xffffffff0e0a7836 */ /* 0x000fe40000000000 */
[----:B------:R-:W-:-:S03]  /*0390*/  VIADD R9, R12, 0xffffffff ;  /* 0xffffffff0c097836 */ /* 0x000fc60000000000 */
[----:B------:R-:W-:-:S04]  /*03a0*/  ISETP.GT.U32.AND P0, PT, R10, 0xfd, PT ;  /* 0x000000fd0a00780c */ /* 0x000fc80003f04070 */
[----:B------:R-:W-:-:S13]  /*03b0*/  ISETP.GT.U32.OR P0, PT, R9, 0xfd, P0 ;  /* 0x000000fd0900780c */ /* 0x000fda0000704470 */
[----:B------:R-:W-:Y:S01]  /*03c0*/  @!P0 IMAD.MOV.U32 R8, RZ, RZ, RZ ;  /* 0x000000ffff088224 */ /* 0x000fe200078e00ff */
[----:B------:R-:W-:Y:S06]  /*03d0*/  @!P0 BRA `(.L_x_5) ;  /* 0x00000000005c8947 */ /* 0x000fec0003800000 */
[----:B------:R-:W-:Y:S02]  /*03e0*/  FSETP.GTU.FTZ.AND P0, PT, |R0|, +INF , PT ;  /* 0x7f8000000000780b */ /* 0x000fe40003f1c200 */
[----:B------:R-:W-:-:S04]  /*03f0*/  FSETP.GTU.FTZ.AND P1, PT, |R3|, +INF , PT ;  /* 0x7f8000000300780b */ /* 0x000fc80003f3c200 */
[----:B------:R-:W-:-:S13]  /*0400*/  PLOP3.LUT P0, PT, P0, P1, PT, 0xf8, 0x8f ;  /* 0x00000000008f781c */ /* 0x000fda0000703f70 */
[----:B------:R-:W-:Y:S05]  /*0410*/  @P0 BRA `(.L_x_6) ;  /* 0x00000004004c0947 */ /* 0x000fea0003800000 */
[----:B------:R-:W-:-:S13]  /*0420*/  LOP3.LUT P0, RZ, R3, 0x7fffffff, R0, 0xc8, !PT ;  /* 0x7fffffff03ff7812 */ /* 0x000fda000780c800 */
[----:B------:R-:W-:Y:S05]  /*0430*/  @!P0 BRA `(.L_x_7) ;  /* 0x00000004003c8947 */ /* 0x000fea0003800000 */
[C---:B------:R-:W-:Y:S02]  /*0440*/  FSETP.NEU.FTZ.AND P2, PT, |R0|.reuse, +INF , PT ;  /* 0x7f8000000000780b */ /* 0x040fe40003f5d200 */
[----:B------:R-:W-:Y:S02]  /*0450*/  FSETP.NEU.FTZ.AND P1, PT, |R3|, +INF , PT ;  /* 0x7f8000000300780b */ /* 0x000fe40003f3d200 */
[----:B------:R-:W-:-:S11]  /*0460*/  FSETP.NEU.FTZ.AND P0, PT, |R0|, +INF , PT ;  /* 0x7f8000000000780b */ /* 0x000fd60003f1d200 */
[----:B------:R-:W-:Y:S05]  /*0470*/  @!P1 BRA !P2, `(.L_x_7) ;  /* 0x00000004002c9947 */ /* 0x000fea0005000000 */
[----:B------:R-:W-:-:S04]  /*0480*/  LOP3.LUT P2, RZ, R0, 0x7fffffff, RZ, 0xc0, !PT ;  /* 0x7fffffff00ff7812 */ /* 0x000fc8000784c0ff */
[----:B------:R-:W-:-:S13]  /*0490*/  PLOP3.LUT P1, PT, P1, P2, PT, 0x2f, 0xf2 ;  /* 0x0000000000f2781c */ /* 0x000fda0000f24577 */
[----:B------:R-:W-:Y:S05]  /*04a0*/  @P1 BRA `(.L_x_8) ;  /* 0x0000000400181947 */ /* 0x000fea0003800000 */
[----:B------:R-:W-:-:S04]  /*04b0*/  LOP3.LUT P1, RZ, R3, 0x7fffffff, RZ, 0xc0, !PT ;  /* 0x7fffffff03ff7812 */ /* 0x000fc8000782c0ff */
[----:B------:R-:W-:-:S13]  /*04c0*/  PLOP3.LUT P0, PT, P0, P1, PT, 0x2f, 0xf2 ;  /* 0x0000000000f2781c */ /* 0x000fda0000702577 */
[----:B------:R-:W-:Y:S05]  /*04d0*/  @P0 BRA `(.L_x_9) ;  /* 0x0000000400000947 */ /* 0x000fea0003800000 */
[----:B------:R-:W-:Y:S02]  /*04e0*/  ISETP.GE.AND P0, PT, R9, RZ, PT ;  /* 0x000000ff0900720c */ /* 0x000fe40003f06270 */
[----:B------:R-:W-:-:S11]  /*04f0*/  ISETP.GE.AND P1, PT, R10, RZ, PT ;  /* 0x000000ff0a00720c */ /* 0x000fd60003f26270 */
[----:B------:R-:W-:Y:S02]  /*0500*/  @P0 IMAD.MOV.U32 R8, RZ, RZ, RZ ;  /* 0x000000ffff080224 */ /* 0x000fe400078e00ff */
[----:B------:R-:W-:Y:S01]  /*0510*/  @!P0 FFMA R0, R0, 1.84467440737095516160e+19, RZ ;  /* 0x5f80000000008823 */ /* 0x000fe200000000ff */
[----:B------:R-:W-:Y:S02]  /*0520*/  @!P0 IMAD.MOV.U32 R8, RZ, RZ, -0x40 ;  /* 0xffffffc0ff088424 */ /* 0x000fe400078e00ff */
[----:B------:R-:W-:Y:S02]  /*0530*/  @!P1 FFMA R3, R3, 1.84467440737095516160e+19, RZ ;  /* 0x5f80000003039823 */ /* 0x000fe400000000ff */
[----:B------:R-:W-:-:S07]  /*0540*/  @!P1 VIADD R8, R8, 0x40 ;  /* 0x0000004008089836 */ /* 0x000fce0000000000 */
.L_x_5:
[----:B------:R-:W-:Y:S01]  /*0550*/  LEA R10, R14, 0xc0800000, 0x17 ;  /* 0xc08000000e0a7811 */ /* 0x000fe200078eb8ff */
[----:B------:R-:W-:Y:S04]  /*0560*/  BSSY.RECONVERGENT B2, `(.L_x_10) ;  /* 0x0000036000027945 */ /* 0x000fe80003800200 */
[----:B------:R-:W-:Y:S02]  /*0570*/  IMAD.IADD R10, R3, 0x1, -R10 ;  /* 0x00000001030a7824 */ /* 0x000fe400078e0a0a */
[----:B------:R-:W-:Y:S02]  /*0580*/  VIADD R3, R12, 0xffffff81 ;  /* 0xffffff810c037836 */ /* 0x000fe40000000000 */
[----:B------:R-:W0:Y:S01]  /*0590*/  MUFU.RCP R9, R10 ;  /* 0x0000000a00097308 */ /* 0x000e220000001000 */
[----:B------:R-:W-:Y:S01]  /*05a0*/  FADD.FTZ R11, -R10, -RZ ;  /* 0x800000ff0a0b7221 */ /* 0x000fe20000010100 */
[----:B------:R-:W-:-:S03]  /*05b0*/  IMAD R0, R3, -0x800000, R0 ;  /* 0xff80000003007824 */ /* 0x000fc600078e0200 */
[----:B0-----:R-:W-:-:S04]  /*05c0*/  FFMA R12, R9, R11, 1 ;  /* 0x3f800000090c7423 */ /* 0x001fc8000000000b */
[----:B------:R-:W-:-:S04]  /*05d0*/  FFMA R16, R9, R12, R9 ;  /* 0x0000000c09107223 */ /* 0x000fc80000000009 */
[----:B------:R-:W-:-:S04]  /*05e0*/  FFMA R9, R0, R16, RZ ;  /* 0x0000001000097223 */ /* 0x000fc800000000ff */
[----:B------:R-:W-:-:S04]  /*05f0*/  FFMA R12, R11, R9, R0 ;  /* 0x000000090b0c7223 */ /* 0x000fc80000000000 */
[----:B------:R-:W-:Y:S01]  /*0600*/  FFMA R13, R16, R12, R9 ;  /* 0x0000000c100d7223 */ /* 0x000fe20000000009 */
[----:B------:R-:W-:-:S03]  /*0610*/  IADD3 R9, PT, PT, R3, 0x7f, -R14 ;  /* 0x0000007f03097810 */ /* 0x000fc60007ffe80e */
[----:B------:R-:W-:Y:S02]  /*0620*/  FFMA R12, R11, R13, R0 ;  /* 0x0000000d0b0c7223 */ /* 0x000fe40000000000 */
[----:B------:R-:W-:Y:S02]  /*0630*/  IMAD.IADD R9, R9, 0x1, R8 ;  /* 0x0000000109097824 */ /* 0x000fe400078e0208 */
[----:B------:R-:W-:-:S05]  /*0640*/  FFMA R0, R16, R12, R13 ;  /* 0x0000000c10007223 */ /* 0x000fca000000000d */
[----:B------:R-:W-:-:S04]  /*0650*/  SHF.R.U32.HI R3, RZ, 0x17, R0 ;  /* 0x00000017ff037819 */ /* 0x000fc80000011600 */
[----:B------:R-:W-:-:S05]  /*0660*/  LOP3.LUT R3, R3, 0xff, RZ, 0xc0, !PT ;  /* 0x000000ff03037812 */ /* 0x000fca00078ec0ff */
[----:B------:R-:W-:-:S04]  /*0670*/  IMAD.IADD R11, R3, 0x1, R9 ;  /* 0x00000001030b7824 */ /* 0x000fc800078e0209 */
[----:B------:R-:W-:-:S05]  /*0680*/  VIADD R3, R11, 0xffffffff ;  /* 0xffffffff0b037836 */ /* 0x000fca0000000000 */
[----:B------:R-:W-:-:S13]  /*0690*/  ISETP.GE.U32.AND P0, PT, R3, 0xfe, PT ;  /* 0x000000fe0300780c */ /* 0x000fda0003f06070 */
[----:B------:R-:W-:Y:S05]  /*06a0*/  @!P0 BRA `(.L_x_11) ;  /* 0x0000000000808947 */ /* 0x000fea0003800000 */
[----:B------:R-:W-:-:S13]  /*06b0*/  ISETP.GT.AND P0, PT, R11, 0xfe, PT ;  /* 0x000000fe0b00780c */ /* 0x000fda0003f04270 */
[----:B------:R-:W-:Y:S05]  /*06c0*/  @P0 BRA `(.L_x_12) ;  /* 0x00000000006c0947 */ /* 0x000fea0003800000 */
[----:B------:R-:W-:-:S13]  /*06d0*/  ISETP.GE.AND P0, PT, R11, 0x1, PT ;  /* 0x000000010b00780c */ /* 0x000fda0003f06270 */
[----:B------:R-:W-:Y:S05]  /*06e0*/  @P0 BRA `(.L_x_13) ;  /* 0x0000000000740947 */ /* 0x000fea0003800000 */
[----:B------:R-:W-:Y:S02]  /*06f0*/  ISETP.GE.AND P0, PT, R11, -0x18, PT ;  /* 0xffffffe80b00780c */ /* 0x000fe40003f06270 */
[----:B------:R-:W-:-:S11]  /*0700*/  LOP3.LUT R0, R0, 0x80000000, RZ, 0xc0, !PT ;  /* 0x8000000000007812 */ /* 0x000fd600078ec0ff */
[----:B------:R-:W-:Y:S05]  /*0710*/  @!P0 BRA `(.L_x_13) ;  /* 0x0000000000688947 */ /* 0x000fea0003800000 */
[CCC-:B------:R-:W-:Y:S01]  /*0720*/  FFMA.RZ R3, R16.reuse, R12.reuse, R13.reuse ;  /* 0x0000000c10037223 */ /* 0x1c0fe2000000c00d */
[C---:B------:R-:W-:Y:S02]  /*0730*/  VIADD R10, R11.reuse, 0x20 ;  /* 0x000000200b0a7836 */ /* 0x040fe40000000000 */
[CCC-:B------:R-:W-:Y:S01]  /*0740*/  FFMA.RM R8, R16.reuse, R12.reuse, R13.reuse ;  /* 0x0000000c10087223 */ /* 0x1c0fe2000000400d */
[----:B------:R-:W-:Y:S02]  /*0750*/  ISETP.NE.AND P2, PT, R11, RZ, PT ;  /* 0x000000ff0b00720c */ /* 0x000fe40003f45270 */
[----:B------:R-:W-:Y:S01]  /*0760*/  LOP3.LUT R9, R3, 0x7fffff, RZ, 0xc0, !PT ;  /* 0x007fffff03097812 */ /* 0x000fe200078ec0ff */
[----:B------:R-:W-:Y:S01]  /*0770*/  FFMA.RP R3, R16, R12, R13 ;  /* 0x0000000c10037223 */ /* 0x000fe2000000800d */
[----:B------:R-:W-:Y:S01]  /*0780*/  ISETP.NE.AND P1, PT, R11, RZ, PT ;  /* 0x000000ff0b00720c */ /* 0x000fe20003f25270 */
[----:B------:R-:W-:Y:S01]  /*0790*/  IMAD.MOV R11, RZ, RZ, -R11 ;  /* 0x000000ffff0b7224 */ /* 0x000fe200078e0a0b */
[----:B------:R-:W-:-:S02]  /*07a0*/  LOP3.LUT R9, R9, 0x800000, RZ, 0xfc, !PT ;  /* 0x0080000009097812 */ /* 0x000fc400078efcff */
[----:B------:R-:W-:Y:S02]  /*07b0*/  FSETP.NEU.FTZ.AND P0, PT, R3, R8, PT ;  /* 0x000000080300720b */ /* 0x000fe40003f1d000 */
[----:B------:R-:W-:Y:S02]  /*07c0*/  SHF.L.U32 R10, R9, R10, RZ ;  /* 0x0000000a090a7219 */ /* 0x000fe400000006ff */
[----:B------:R-:W-:Y:S02]  /*07d0*/  SEL R8, R11, RZ, P2 ;  /* 0x000000ff0b087207 */ /* 0x000fe40001000000 */
[----:B------:R-:W-:Y:S02]  /*07e0*/  ISETP.NE.AND P1, PT, R10, RZ, P1 ;  /* 0x000000ff0a00720c */ /* 0x000fe40000f25270 */
[----:B------:R-:W-:Y:S02]  /*07f0*/  SHF.R.U32.HI R8, RZ, R8, R9 ;  /* 0x00000008ff087219 */ /* 0x000fe40000011609 */
[----:B------:R-:W-:-:S02]  /*0800*/  PLOP3.LUT P0, PT, P0, P1, PT, 0xf8, 0x8f ;  /* 0x00000000008f781c */ /* 0x000fc40000703f70 */
[----:B------:R-:W-:Y:S02]  /*0810*/  SHF.R.U32.HI R10, RZ, 0x1, R8 ;  /* 0x00000001ff0a7819 */ /* 0x000fe40000011608 */
[----:B------:R-:W-:-:S04]  /*0820*/  SEL R3, RZ, 0x1, !P0 ;  /* 0x00000001ff037807 */ /* 0x000fc80004000000 */
[----:B------:R-:W-:-:S04]  /*0830*/  LOP3.LUT R3, R3, 0x1, R10, 0xf8, !PT ;  /* 0x0000000103037812 */ /* 0x000fc800078ef80a */
[----:B------:R-:W-:-:S05]  /*0840*/  LOP3.LUT R3, R3, R8, RZ, 0xc0, !PT ;  /* 0x0000000803037212 */ /* 0x000fca00078ec0ff */
[----:B------:R-:W-:-:S05]  /*0850*/  IMAD.IADD R3, R10, 0x1, R3 ;  /* 0x000000010a037824 */ /* 0x000fca00078e0203 */
[----:B------:R-:W-:Y:S01]  /*0860*/  LOP3.LUT R0, R3, R0, RZ, 0xfc, !PT ;  /* 0x0000000003007212 */ /* 0x000fe200078efcff */
[----:B------:R-:W-:Y:S06]  /*0870*/  BRA `(.L_x_13) ;  /* 0x0000000000107947 */ /* 0x000fec0003800000 */
.L_x_12:
[----:B------:R-:W-:-:S04]  /*0880*/  LOP3.LUT R0, R0, 0x80000000, RZ, 0xc0, !PT ;  /* 0x8000000000007812 */ /* 0x000fc800078ec0ff */
[----:B------:R-:W-:Y:S01]  /*0890*/  LOP3.LUT R0, R0, 0x7f800000, RZ, 0xfc, !PT ;  /* 0x7f80000000007812 */ /* 0x000fe200078efcff */
[----:B------:R-:W-:Y:S06]  /*08a0*/  BRA `(.L_x_13) ;  /* 0x0000000000047947 */ /* 0x000fec0003800000 */
.L_x_11:
[----:B------:R-:W-:-:S07]  /*08b0*/  IMAD R0, R9, 0x800000, R0 ;  /* 0x0080000009007824 */ /* 0x000fce00078e0200 */
.L_x_13:
[----:B------:R-:W-:Y:S05]  /*08c0*/  BSYNC.RECONVERGENT B2 ;  /* 0x0000000000027941 */ /* 0x000fea0003800200 */
.L_x_10:
[----:B------:R-:W-:Y:S05]  /*08d0*/  BRA `(.L_x_14) ;  /* 0x0000000000207947 */ /* 0x000fea0003800000 */
.L_x_9:
[----:B------:R-:W-:-:S04]  /*08e0*/  LOP3.LUT R0, R3, 0x80000000, R0, 0x48, !PT ;  /* 0x8000000003007812 */ /* 0x000fc800078e4800 */
[----:B------:R-:W-:Y:S01]  /*08f0*/  LOP3.LUT R0, R0, 0x7f800000, RZ, 0xfc, !PT ;  /* 0x7f80000000007812 */ /* 0x000fe200078efcff */
[----:B------:R-:W-:Y:S06]  /*0900*/  BRA `(.L_x_14) ;  /* 0x0000000000147947 */ /* 0x000fec0003800000 */
.L_x_8:
[----:B------:R-:W-:Y:S01]  /*0910*/  LOP3.LUT R0, R3, 0x80000000, R0, 0x48, !PT ;  /* 0x8000000003007812 */ /* 0x000fe200078e4800 */
[----:B------:R-:W-:Y:S06]  /*0920*/  BRA `(.L_x_14) ;  /* 0x00000000000c7947 */ /* 0x000fec0003800000 */
.L_x_7:
[----:B------:R-:W0:Y:S01]  /*0930*/  MUFU.RSQ R0, -QNAN ;  /* 0xffc0000000007908 */ /* 0x000e220000001400 */
[----:B------:R-:W-:Y:S05]  /*0940*/  BRA `(.L_x_14) ;  /* 0x0000000000047947 */ /* 0x000fea0003800000 */
.L_x_6:
[----:B------:R-:W-:-:S07]  /*0950*/  FADD.FTZ R0, R0, R3 ;  /* 0x0000000300007221 */ /* 0x000fce0000010000 */
.L_x_14:
[----:B------:R-:W-:Y:S05]  /*0960*/  BSYNC.RECONVERGENT B1 ;  /* 0x0000000000017941 */ /* 0x000fea0003800200 */
.L_x_4:
[----:B------:R-:W-:-:S04]  /*0970*/  IMAD.MOV.U32 R3, RZ, RZ, 0x0 ;  /* 0x00000000ff037424 */ /* 0x000fc800078e00ff */
[----:B0-----:R-:W-:Y:S05]  /*0980*/  RET.REL.NODEC R2 `(_Z17finalizeCentroidsPfPii) ;  /* 0xfffffff4029c7950 */ /* 0x001fea0003c3ffff */
.L_x_15:
[----:B------:R-:W-:-:S00]  /*0990*/  BRA `(.L_x_15) ;  /* 0xfffffffc00fc7947 */ /* 0x000fc0000383ffff */
[----:B------:R-:W-:-:S00]  /*09a0*/  NOP ;  /* 0x0000000000007918 */ /* 0x000fc00000000000 */
        /* <DEDUP_REMOVED lines=13> */
.L_x_23:


//--------------------- .text._Z15updateCentroidsPfPiS_S0_ii --------------------------
	.section	.text._Z15updateCentroidsPfPiS_S0_ii,"ax",@progbits
	.align	128
        .global         _Z15updateCentroidsPfPiS_S0_ii
        .type           _Z15updateCentroidsPfPiS_S0_ii,@function
        .size           _Z15updateCentroidsPfPiS_S0_ii,(.L_x_25 - _Z15updateCentroidsPfPiS_S0_ii)
        .other          _Z15updateCentroidsPfPiS_S0_ii,@"STO_CUDA_ENTRY STV_DEFAULT"
_Z15updateCentroidsPfPiS_S0_ii:
.text._Z15updateCentroidsPfPiS_S0_ii:
        /* <DEDUP_REMOVED lines=9> */
[----:B------:R-:W1:Y:S07]  /*0090*/  LDCU.64 UR4, c[0x0][0x358] ;  /* 0x00006b00ff0477ac */ /* 0x000e6e0008000a00 */
[----:B------:R-:W2:Y:S01]  /*00a0*/  LDC.64 R6, c[0x0][0x380] ;  /* 0x0000e000ff067b82 */ /* 0x000ea20000000a00 */
[C---:B0-----:R-:W-:Y:S01]  /*00b0*/  IMAD.WIDE R2, R5.reuse, 0x4, R2 ;  /* 0x0000000405027825 */ /* 0x041fe200078e0202 */
[----:B------:R-:W-:-:S05]  /*00c0*/  SHF.L.U32 R5, R5, 0x1, RZ ;  /* 0x0000000105057819 */ /* 0x000fca00000006ff */
[----:B-1----:R-:W3:Y:S01]  /*00d0*/  LDG.E R3, desc[UR4][R2.64] ;  /* 0x0000000402037981 */ /* 0x002ee2000c1e1900 */
[----:B--2---:R-:W-:Y:S02]  /*00e0*/  IMAD.WIDE R6, R5, 0x4, R6 ;  /* 0x0000000405067825 */ /* 0x004fe400078e0206 */
[----:B------:R-:W0:Y:S03]  /*00f0*/  LDC.64 R4, c[0x0][0x390] ;  /* 0x0000e400ff047b82 */ /* 0x000e260000000a00 */
[----:B------:R-:W2:Y:S01]  /*0100*/  LDG.E R11, desc[UR4][R6.64] ;  /* 0x00000004060b7981 */ /* 0x000ea2000c1e1900 */
[----:B---3--:R-:W-:-:S05]  /*0110*/  SHF.L.U32 R9, R3, 0x1, RZ ;  /* 0x0000000103097819 */ /* 0x008fca00000006ff */
[----:B0-----:R-:W-:Y:S02]  /*0120*/  IMAD.WIDE R4, R9, 0x4, R4 ;  /* 0x0000000409047825 */ /* 0x001fe400078e0204 */
[----:B------:R-:W0:Y:S03]  /*0130*/  LDC.64 R8, c[0x0][0x398] ;  /* 0x0000e600ff087b82 */ /* 0x000e260000000a00 */
[----:B--2---:R-:W-:Y:S04]  /*0140*/  REDG.E.ADD.F32.FTZ.RN.STRONG.GPU desc[UR4][R4.64], R11 ;  /* 0x0000000b040079a6 */ /* 0x004fe8000c12f304 */
[----:B------:R-:W2:Y:S01]  /*0150*/  LDG.E R13, desc[UR4][R6.64+0x4] ;  /* 0x00000404060d7981 */ /* 0x000ea2000c1e1900 */
[----:B------:R-:W-:-:S02]  /*0160*/  HFMA2 R15, -RZ, RZ, 0, 5.9604644775390625e-08 ;  /* 0x00000001ff0f7431 */ /* 0x000fc400000001ff */
[----:B0-----:R-:W-:Y:S01]  /*0170*/  IMAD.WIDE R8, R3, 0x4, R8 ;  /* 0x0000000403087825 */ /* 0x001fe200078e0208 */
[----:B--2---:R-:W-:Y:S04]  /*0180*/  REDG.E.ADD.F32.FTZ.RN.STRONG.GPU desc[UR4][R4.64+0x4], R13 ;  /* 0x0000040d040079a6 */ /* 0x004fe8000c12f304 */
[----:B------:R-:W-:Y:S01]  /*0190*/  REDG.E.ADD.STRONG.GPU desc[UR4][R8.64], R15 ;  /* 0x0000000f0800798e */ /* 0x000fe2000c12e104 */
[----:B------:R-:W-:Y:S05]  /*01a0*/  EXIT ;  /* 0x000000000000794d */ /* 0x000fea0003800000 */
.L_x_16:
        /* <DEDUP_REMOVED lines=13> */
.L_x_25:


//--------------------- .text._Z22assignPointsToClustersPfS_Piii --------------------------
	.section	.text._Z22assignPointsToClustersPfS_Piii,"ax",@progbits
	.align	128
        .global         _Z22assignPointsToClustersPfS_Piii
        .type           _Z22assignPointsToClustersPfS_Piii,@function
        .size           _Z22assignPointsToClustersPfS_Piii,(.L_x_26 - _Z22assignPointsToClustersPfS_Piii)
        .other          _Z22assignPointsToClustersPfS_Piii,@"STO_CUDA_ENTRY STV_DEFAULT"
_Z22assignPointsToClustersPfS_Piii:
.text._Z22assignPointsToClustersPfS_Piii:
        /* <DEDUP_REMOVED lines=8> */
[----:B------:R-:W0:Y:S01]  /*0080*/  LDCU UR6, c[0x0][0x39c] ;  /* 0x00007380ff0677ac */ /* 0x000e220008000800 */
[----:B------:R-:W1:Y:S01]  /*0090*/  LDC.64 R2, c[0x0][0x380] ;  /* 0x0000e000ff027b82 */ /* 0x000e620000000a00 */
[----:B------:R-:W-:Y:S01]  /*00a0*/  SHF.L.U32 R5, R4, 0x1, RZ ;  /* 0x0000000104057819 */ /* 0x000fe200000006ff */
[----:B------:R-:W-:Y:S01]  /*00b0*/  HFMA2 R0, -RZ, RZ, 0, 0 ;  /* 0x00000000ff007431 */ /* 0x000fe200000001ff */
[----:B------:R-:W2:Y:S01]  /*00c0*/  LDCU.64 UR10, c[0x0][0x358] ;  /* 0x00006b00ff0a77ac */ /* 0x000ea20008000a00 */
[----:B0-----:R-:W-:Y:S02]  /*00d0*/  UISETP.GE.AND UP0, UPT, UR6, 0x1, UPT ;  /* 0x000000010600788c */ /* 0x001fe4000bf06270 */
[----:B-1----:R-:W-:-:S07]  /*00e0*/  IMAD.WIDE R2, R5, 0x4, R2 ;  /* 0x0000000405027825 */ /* 0x002fce00078e0202 */
[----:B--2---:R-:W-:Y:S05]  /*00f0*/  BRA.U !UP0, `(.L_x_17) ;  /* 0x0000000908d07547 */ /* 0x004fea000b800000 */
[----:B------:R0:W5:Y:S04]  /*0100*/  LDG.E R5, desc[UR10][R2.64] ;  /* 0x0000000a02057981 */ /* 0x000168000c1e1900 */
[----:B------:R0:W5:Y:S01]  /*0110*/  LDG.E R6, desc[UR10][R2.64+0x4] ;  /* 0x0000040a02067981 */ /* 0x000162000c1e1900 */
[----:B------:R-:W-:Y:S01]  /*0120*/  UISETP.GE.U32.AND UP1, UPT, UR6, 0x8, UPT ;  /* 0x000000080600788c */ /* 0x000fe2000bf26070 */
[----:B------:R-:W-:Y:S01]  /*0130*/  MOV R8, 0x7f7fffff ;  /* 0x7f7fffff00087802 */ /* 0x000fe20000000f00 */
[----:B------:R-:W-:Y:S01]  /*0140*/  ULOP3.LUT UR7, UR6, 0x7, URZ, 0xc0, !UPT ;  /* 0x0000000706077892 */ /* 0x000fe2000f8ec0ff */
[----:B------:R-:W-:Y:S02]  /*0150*/  MOV R7, RZ ;  /* 0x000000ff00077202 */ /* 0x000fe40000000f00 */
[----:B------:R-:W-:Y:S01]  /*0160*/  MOV R0, RZ ;  /* 0x000000ff00007202 */ /* 0x000fe20000000f00 */
[----:B------:R-:W-:-:S03]  /*0170*/  UISETP.NE.AND UP0, UPT, UR7, URZ, UPT ;  /* 0x000000ff0700728c */ /* 0x000fc6000bf05270 */
[----:B0-----:R-:W-:Y:S08]  /*0180*/  BRA.U !UP1, `(.L_x_18) ;  /* 0x00000005095c7547 */ /* 0x001ff0000b800000 */
[----:B------:R-:W0:Y:S01]  /*0190*/  LDCU.64 UR4, c[0x0][0x388] ;  /* 0x00007100ff0477ac */ /* 0x000e220008000a00 */
[----:B------:R-:W-:Y:S01]  /*01a0*/  HFMA2 R9, -RZ, RZ, 0, 0 ;  /* 0x00000000ff097431 */ /* 0x000fe200000001ff */
[----:B------:R-:W-:Y:S01]  /*01b0*/  MOV R8, 0x7f7fffff ;  /* 0x7f7fffff00087802 */ /* 0x000fe20000000f00 */
[----:B------:R-:W-:Y:S01]  /*01c0*/  ULOP3.LUT UR8, UR6, 0x7ffffff8, URZ, 0xc0, !UPT ;  /* 0x7ffffff806087892 */ /* 0x000fe2000f8ec0ff */
[----:B------:R-:W-:-:S05]  /*01d0*/  MOV R0, RZ ;  /* 0x000000ff00007202 */ /* 0x000fca0000000f00 */
[----:B------:R-:W-:Y:S01]  /*01e0*/  MOV R7, UR8 ;  /* 0x0000000800077c02 */ /* 0x000fe20008000f00 */
[----:B0-----:R-:W-:-:S04]  /*01f0*/  UIADD3 UR4, UP1, UPT, UR4, 0x20, URZ ;  /* 0x0000002004047890 */ /* 0x001fc8000ff3e0ff */
[----:B------:R-:W-:Y:S02]  /*0200*/  UIADD3.X UR5, UPT, UPT, URZ, UR5, URZ, UP1, !UPT ;  /* 0x00000005ff057290 */ /* 0x000fe40008ffe4ff */
[----:B------:R-:W-:-:S04]  /*0210*/  MOV R2, UR4 ;  /* 0x0000000400027c02 */ /* 0x000fc80008000f00 */
[----:B------:R-:W-:-:S07]  /*0220*/  MOV R3, UR5 ;  /* 0x0000000500037c02 */ /* 0x000fce0008000f00 */
.L_x_19:
[----:B------:R-:W2:Y:S04]  /*0230*/  LDG.E R23, desc[UR10][R2.64+-0x1c] ;  /* 0xffffe40a02177981 */ /* 0x000ea8000c1e1900 */
[----:B------:R-:W3:Y:S04]  /*0240*/  LDG.E R24, desc[UR10][R2.64+-0x20] ;  /* 0xffffe00a02187981 */ /* 0x000ee8000c1e1900 */
[----:B------:R-:W4:Y:S04]  /*0250*/  LDG.E R25, desc[UR10][R2.64+-0x14] ;  /* 0xffffec0a02197981 */ /* 0x000f28000c1e1900 */
        /* <DEDUP_REMOVED lines=12> */
[----:B------:R-:W4:Y:S01]  /*0320*/  LDG.E R20, desc[UR10][R2.64+0x18] ;  /* 0x0000180a02147981 */ /* 0x000f22000c1e1900 */
[----:B--2--5:R-:W-:Y:S01]  /*0330*/  FADD R23, R6, -R23 ;  /* 0x8000001706177221 */ /* 0x024fe20000000000 */
[----:B---3--:R-:W-:-:S03]  /*0340*/  FADD R24, R5, -R24 ;  /* 0x8000001805187221 */ /* 0x008fc60000000000 */
[----:B------:R-:W-:Y:S01]  /*0350*/  FMUL R23, R23, R23 ;  /* 0x0000001717177220 */ /* 0x000fe20000400000 */
[----:B----4-:R-:W-:-:S03]  /*0360*/  FADD R25, R6, -R25 ;  /* 0x8000001906197221 */ /* 0x010fc60000000000 */
[----:B------:R-:W-:Y:S01]  /*0370*/  FFMA R23, R24, R24, R23 ;  /* 0x0000001818177223 */ /* 0x000fe20000000017 */
[----:B------:R-:W-:Y:S01]  /*0380*/  FADD R22, R5, -R22 ;  /* 0x8000001605167221 */ /* 0x000fe20000000000 */
[----:B------:R-:W-:-:S03]  /*0390*/  FMUL R25, R25, R25 ;  /* 0x0000001919197220 */ /* 0x000fc60000400000 */
[C---:B------:R-:W-:Y:S01]  /*03a0*/  FSETP.GEU.AND P4, PT, R23.reuse, R8, PT ;  /* 0x000000081700720b */ /* 0x040fe20003f8e000 */
[----:B------:R-:W-:Y:S01]  /*03b0*/  FADD R21, R6, -R21 ;  /* 0x8000001506157221 */ /* 0x000fe20000000000 */
[----:B------:R-:W-:Y:S02]  /*03c0*/  FFMA R25, R22, R22, R25 ;  /* 0x0000001616197223 */ /* 0x000fe40000000019 */
[----:B------:R-:W-:Y:S01]  /*03d0*/  FSEL R8, R23, R8, !P4 ;  /* 0x0000000817087208 */ /* 0x000fe20006000000 */
[----:B------:R-:W-:Y:S01]  /*03e0*/  FADD R10, R5, -R10 ;  /* 0x8000000a050a7221 */ /* 0x000fe20000000000 */
[----:B------:R-:W-:Y:S02]  /*03f0*/  FMUL R21, R21, R21 ;  /* 0x0000001515157220 */ /* 0x000fe40000400000 */
[----:B------:R-:W-:Y:S01]  /*0400*/  FSETP.GEU.AND P5, PT, R25, R8, PT ;  /* 0x000000081900720b */ /* 0x000fe20003fae000 */
[----:B------:R-:W-:Y:S01]  /*0410*/  FADD R11, R6, -R11 ;  /* 0x8000000b060b7221 */ /* 0x000fe20000000000 */
[----:B------:R-:W-:-:S02]  /*0420*/  FFMA R21, R10, R10, R21 ;  /* 0x0000000a0a157223 */ /* 0x000fc40000000015 */
[----:B------:R-:W-:Y:S01]  /*0430*/  FSEL R8, R25, R8, !P5 ;  /* 0x0000000819087208 */ /* 0x000fe20006800000 */
[----:B------:R-:W-:Y:S01]  /*0440*/  FADD R12, R5, -R12 ;  /* 0x8000000c050c7221 */ /* 0x000fe20000000000 */
[----:B------:R-:W-:Y:S02]  /*0450*/  FMUL R11, R11, R11 ;  /* 0x0000000b0b0b7220 */ /* 0x000fe40000400000 */
[C---:B------:R-:W-:Y:S01]  /*0460*/  FSETP.GEU.AND P3, PT, R21.reuse, R8, PT ;  /* 0x000000081500720b */ /* 0x040fe20003f6e000 */
[----:B------:R-:W-:Y:S01]  /*0470*/  FADD R13, R6, -R13 ;  /* 0x8000000d060d7221 */ /* 0x000fe20000000000 */
[----:B------:R-:W-:Y:S02]  /*0480*/  FFMA R11, R12, R12, R11 ;  /* 0x0000000c0c0b7223 */ /* 0x000fe4000000000b */
[----:B------:R-:W-:Y:S01]  /*0490*/  FSEL R8, R21, R8, !P3 ;  /* 0x0000000815087208 */ /* 0x000fe20005800000 */
[----:B------:R-:W-:Y:S01]  /*04a0*/  FADD R14, R5, -R14 ;  /* 0x8000000e050e7221 */ /* 0x000fe20000000000 */
[----:B------:R-:W-:-:S02]  /*04b0*/  FMUL R13, R13, R13 ;  /* 0x0000000d0d0d7220 */ /* 0x000fc40000400000 */
        /* <DEDUP_REMOVED lines=15> */
[----:B------:R-:W-:Y:S02]  /*05b0*/  FSEL R8, R15, R8, !P1 ;  /* 0x000000080f087208 */ /* 0x000fe40004800000 */
[----:B------:R-:W-:Y:S01]  /*05c0*/  SEL R0, R9, R0, !P4 ;  /* 0x0000000009007207 */ /* 0x000fe20006000000 */
[----:B------:R-:W-:Y:S01]  /*05d0*/  FADD R20, R5, -R20 ;  /* 0x8000001405147221 */ /* 0x000fe20000000000 */
[----:B------:R-:W-:Y:S01]  /*05e0*/  FMUL R19, R19, R19 ;  /* 0x0000001313137220 */ /* 0x000fe20000400000 */
[----:B------:R-:W-:-:S02]  /*05f0*/  FSETP.GEU.AND P4, PT, R17, R8, PT ;  /* 0x000000081100720b */ /* 0x000fc40003f8e000 */
[----:B------:R-:W-:Y:S01]  /*0600*/  @!P5 IADD3 R0, PT, PT, R9, 0x1, RZ ;  /* 0x000000010900d810 */ /* 0x000fe20007ffe0ff */
[----:B------:R-:W-:Y:S01]  /*0610*/  FFMA R19, R20, R20, R19 ;  /* 0x0000001414137223 */ /* 0x000fe20000000013 */
[----:B------:R-:W-:Y:S02]  /*0620*/  FSEL R8, R17, R8, !P4 ;  /* 0x0000000811087208 */ /* 0x000fe40006000000 */
[C---:B------:R-:W-:Y:S02]  /*0630*/  @!P3 IADD3 R0, PT, PT, R9.reuse, 0x2, RZ ;  /* 0x000000020900b810 */ /* 0x040fe40007ffe0ff */
[----:B------:R-:W-:Y:S02]  /*0640*/  @!P2 IADD3 R0, PT, PT, R9, 0x3, RZ ;  /* 0x000000030900a810 */ /* 0x000fe40007ffe0ff */
[----:B------:R-:W-:Y:S02]  /*0650*/  FSETP.GEU.AND P2, PT, R19, R8, PT ;  /* 0x000000081300720b */ /* 0x000fe40003f4e000 */
[----:B------:R-:W-:-:S02]  /*0660*/  @!P0 IADD3 R0, PT, PT, R9, 0x4, RZ ;  /* 0x0000000409008810 */ /* 0x000fc40007ffe0ff */
[C---:B------:R-:W-:Y:S02]  /*0670*/  @!P1 IADD3 R0, PT, PT, R9.reuse, 0x5, RZ ;  /* 0x0000000509009810 */ /* 0x040fe40007ffe0ff */
[----:B------:R-:W-:Y:S02]  /*0680*/  @!P4 IADD3 R0, PT, PT, R9, 0x6, RZ ;  /* 0x000000060900c810 */ /* 0x000fe40007ffe0ff */
[----:B------:R-:W-:Y:S02]  /*0690*/  IADD3 R2, P1, PT, R2, 0x40, RZ ;  /* 0x0000004002027810 */ /* 0x000fe40007f3e0ff */
[----:B------:R-:W-:Y:S02]  /*06a0*/  FSEL R8, R19, R8, !P2 ;  /* 0x0000000813087208 */ /* 0x000fe40005000000 */
[----:B------:R-:W-:Y:S02]  /*06b0*/  IADD3.X R3, PT, PT, RZ, R3, RZ, P1, !PT ;  /* 0x00000003ff037210 */ /* 0x000fe40000ffe4ff */
[----:B------:R-:W-:-:S02]  /*06c0*/  @!P2 IADD3 R0, PT, PT, R9, 0x7, RZ ;  /* 0x000000070900a810 */ /* 0x000fc40007ffe0ff */
[----:B------:R-:W-:-:S04]  /*06d0*/  IADD3 R9, PT, PT, R9, 0x8, RZ ;  /* 0x0000000809097810 */ /* 0x000fc80007ffe0ff */
[----:B------:R-:W-:-:S13]  /*06e0*/  ISETP.NE.AND P0, PT, R9, R7, PT ;  /* 0x000000070900720c */ /* 0x000fda0003f05270 */
[----:B------:R-:W-:Y:S05]  /*06f0*/  @P0 BRA `(.L_x_19) ;  /* 0xfffffff800cc0947 */ /* 0x000fea000383ffff */
.L_x_18:
[----:B------:R-:W-:Y:S05]  /*0700*/  BRA.U !UP0, `(.L_x_17) ;  /* 0x00000005084c7547 */ /* 0x000fea000b800000 */
[----:B------:R-:W-:Y:S02]  /*0710*/  UISETP.GE.U32.AND UP0, UPT, UR7, 0x4, UPT ;  /* 0x000000040700788c */ /* 0x000fe4000bf06070 */
[----:B------:R-:W-:-:S04]  /*0720*/  ULOP3.LUT UR5, UR6, 0x3, URZ, 0xc0, !UPT ;  /* 0x0000000306057892 */ /* 0x000fc8000f8ec0ff */
[----:B------:R-:W-:-:S03]  /*0730*/  UISETP.NE.AND UP1, UPT, UR5, URZ, UPT ;  /* 0x000000ff0500728c */ /* 0x000fc6000bf25270 */
[----:B------:R-:W-:Y:S08]  /*0740*/  BRA.U !UP0, `(.L_x_20) ;  /* 0x0000000108a07547 */ /* 0x000ff0000b800000 */
[----:B------:R-:W0:Y:S01]  /*0750*/  LDC.64 R2, c[0x0][0x388] ;  /* 0x0000e200ff027b82 */ /* 0x000e220000000a00 */
[----:B------:R-:W-:-:S05]  /*0760*/  SHF.L.U32 R9, R7, 0x1, RZ ;  /* 0x0000000107097819 */ /* 0x000fca00000006ff */
[----:B0-----:R-:W-:-:S05]  /*0770*/  IMAD.WIDE.U32 R2, R9, 0x4, R2 ;  /* 0x0000000409027825 */ /* 0x001fca00078e0002 */
[----:B------:R-:W2:Y:S04]  /*0780*/  LDG.E R9, desc[UR10][R2.64+0x4] ;  /* 0x0000040a02097981 */ /* 0x000ea8000c1e1900 */
[----:B------:R-:W3:Y:S04]  /*0790*/  LDG.E R10, desc[UR10][R2.64] ;  /* 0x0000000a020a7981 */ /* 0x000ee8000c1e1900 */
        /* <DEDUP_REMOVED lines=25> */
[----:B------:R-:W-:Y:S02]  /*0930*/  FSETP.GEU.AND P2, PT, R13, R8, PT ;  /* 0x000000080d00720b */ /* 0x000fe40003f4e000 */
[----:B------:R-:W-:Y:S01]  /*0940*/  SEL R0, R7, R0, !P0 ;  /* 0x0000000007007207 */ /* 0x000fe20004000000 */
[----:B------:R-:W-:Y:S01]  /*0950*/  FFMA R15, R16, R16, R15 ;  /* 0x00000010100f7223 */ /* 0x000fe2000000000f */
[----:B------:R-:W-:Y:S02]  /*0960*/  FSEL R8, R13, R8, !P2 ;  /* 0x000000080d087208 */ /* 0x000fe40005000000 */
[----:B------:R-:W-:-:S02]  /*0970*/  @!P1 IADD3 R0, PT, PT, R7, 0x1, RZ ;  /* 0x0000000107009810 */ /* 0x000fc40007ffe0ff */
[----:B------:R-:W-:-:S04]  /*0980*/  FSETP.GEU.AND P3, PT, R15, R8, PT ;  /* 0x000000080f00720b */ /* 0x000fc80003f6e000 */
[----:B------:R-:W-:Y:S02]  /*0990*/  FSEL R8, R15, R8, !P3 ;  /* 0x000000080f087208 */ /* 0x000fe40005800000 */
[----:B------:R-:W-:-:S07]  /*09a0*/  @!P2 IADD3 R0, PT, PT, R7, 0x2, RZ ;  /* 0x000000020700a810 */ /* 0x000fce0007ffe0ff */
[C---:B------:R-:W-:Y:S02]  /*09b0*/  @!P3 IADD3 R0, PT, PT, R7.reuse, 0x3, RZ ;  /* 0x000000030700b810 */ /* 0x040fe40007ffe0ff */
[----:B------:R-:W-:-:S07]  /*09c0*/  IADD3 R7, PT, PT, R7, 0x4, RZ ;  /* 0x0000000407077810 */ /* 0x000fce0007ffe0ff */
.L_x_20:
[----:B------:R-:W-:Y:S05]  /*09d0*/  BRA.U !UP1, `(.L_x_17) ;  /* 0x0000000109987547 */ /* 0x000fea000b800000 */
[----:B------:R-:W-:Y:S02]  /*09e0*/  UISETP.NE.AND UP0, UPT, UR5, 0x1, UPT ;  /* 0x000000010500788c */ /* 0x000fe4000bf05270 */
[----:B------:R-:W-:-:S04]  /*09f0*/  ULOP3.LUT UR4, UR6, 0x1, URZ, 0xc0, !UPT ;  /* 0x0000000106047892 */ /* 0x000fc8000f8ec0ff */
[----:B------:R-:W-:-:S03]  /*0a00*/  UISETP.NE.U32.AND UP1, UPT, UR4, 0x1, UPT ;  /* 0x000000010400788c */ /* 0x000fc6000bf25070 */
[----:B------:R-:W-:Y:S08]  /*0a10*/  BRA.U !UP0, `(.L_x_21) ;  /* 0x0000000108587547 */ /* 0x000ff0000b800000 */
[----:B------:R-:W0:Y:S01]  /*0a20*/  LDC.64 R2, c[0x0][0x388] ;  /* 0x0000e200ff027b82 */ /* 0x000e220000000a00 */
[----:B------:R-:W-:-:S05]  /*0a30*/  SHF.L.U32 R9, R7, 0x1, RZ ;  /* 0x0000000107097819 */ /* 0x000fca00000006ff */
[----:B0-----:R-:W-:-:S05]  /*0a40*/  IMAD.WIDE.U32 R2, R9, 0x4, R2 ;  /* 0x0000000409027825 */ /* 0x001fca00078e0002 */
[----:B------:R-:W2:Y:S04]  /*0a50*/  LDG.E R9, desc[UR10][R2.64+0x4] ;  /* 0x0000040a02097981 */ /* 0x000ea8000c1e1900 */
[----:B------:R-:W3:Y:S04]  /*0a60*/  LDG.E R10, desc[UR10][R2.64] ;  /* 0x0000000a020a7981 */ /* 0x000ee8000c1e1900 */
        /* <DEDUP_REMOVED lines=9> */
[----:B------:R-:W-:Y:S01]  /*0b00*/  FSETP.GEU.AND P0, PT, R9, R8, PT ;  /* 0x000000080900720b */ /* 0x000fe20003f0e000 */
[----:B------:R-:W-:-:S03]  /*0b10*/  FFMA R11, R12, R12, R11 ;  /* 0x0000000c0c0b7223 */ /* 0x000fc6000000000b */
[----:B------:R-:W-:Y:S02]  /*0b20*/  FSEL R8, R9, R8, !P0 ;  /* 0x0000000809087208 */ /* 0x000fe40004000000 */
[----:B------:R-:W-:Y:S02]  /*0b30*/  SEL R0, R7, R0, !P0 ;  /* 0x0000000007007207 */ /* 0x000fe40004000000 */
[----:B------:R-:W-:-:S04]  /*0b40*/  FSETP.GEU.AND P1, PT, R11, R8, PT ;  /* 0x000000080b00720b */ /* 0x000fc80003f2e000 */
[----:B------:R-:W-:-:S09]  /*0b50*/  FSEL R8, R11, R8, !P1 ;  /* 0x000000080b087208 */ /* 0x000fd20004800000 */
[C---:B------:R-:W-:Y:S02]  /*0b60*/  @!P1 IADD3 R0, PT, PT, R7.reuse, 0x1, RZ ;  /* 0x0000000107009810 */ /* 0x040fe40007ffe0ff */
[----:B------:R-:W-:-:S07]  /*0b70*/  IADD3 R7, PT, PT, R7, 0x2, RZ ;  /* 0x0000000207077810 */ /* 0x000fce0007ffe0ff */
.L_x_21:
[----:B------:R-:W-:Y:S05]  /*0b80*/  BRA.U UP1, `(.L_x_17) ;  /* 0x00000001012c7547 */ /* 0x000fea000b800000 */
[----:B------:R-:W0:Y:S01]  /*0b90*/  LDC.64 R2, c[0x0][0x388] ;  /* 0x0000e200ff027b82 */ /* 0x000e220000000a00 */
[----:B------:R-:W-:-:S05]  /*0ba0*/  SHF.L.U32 R9, R7, 0x1, RZ ;  /* 0x0000000107097819 */ /* 0x000fca00000006ff */
[----:B0-----:R-:W-:-:S05]  /*0bb0*/  IMAD.WIDE.U32 R2, R9, 0x4, R2 ;  /* 0x0000000409027825 */ /* 0x001fca00078e0002 */
[----:B------:R-:W2:Y:S04]  /*0bc0*/  LDG.E R9, desc[UR10][R2.64+0x4] ;  /* 0x0000040a02097981 */ /* 0x000ea8000c1e1900 */
[----:B------:R-:W3:Y:S01]  /*0bd0*/  LDG.E R10, desc[UR10][R2.64] ;  /* 0x0000000a020a7981 */ /* 0x000ee2000c1e1900 */
[----:B--2--5:R-:W-:Y:S01]  /*0be0*/  FADD R9, R6, -R9 ;  /* 0x8000000906097221 */ /* 0x024fe20000000000 */
[----:B---3--:R-:W-:-:S03]  /*0bf0*/  FADD R10, R5, -R10 ;  /* 0x8000000a050a7221 */ /* 0x008fc60000000000 */
[----:B------:R-:W-:-:S04]  /*0c00*/  FMUL R9, R9, R9 ;  /* 0x0000000909097220 */ /* 0x000fc80000400000 */
[----:B------:R-:W-:-:S05]  /*0c10*/  FFMA R9, R10, R10, R9 ;  /* 0x0000000a0a097223 */ /* 0x000fca0000000009 */
[----:B------:R-:W-:-:S04]  /*0c20*/  FSETP.GEU.AND P0, PT, R9, R8, PT ;  /* 0x000000080900720b */ /* 0x000fc80003f0e000 */
[----:B------:R-:W-:-:S09]  /*0c30*/  SEL R0, R7, R0, !P0 ;  /* 0x0000000007007207 */ /* 0x000fd20004000000 */
.L_x_17:
[----:B------:R-:W0:Y:S02]  /*0c40*/  LDC.64 R2, c[0x0][0x390] ;  /* 0x0000e400ff027b82 */ /* 0x000e240000000a00 */
[----:B0----5:R-:W-:-:S05]  /*0c50*/  IMAD.WIDE R4, R4, 0x4, R2 ;  /* 0x0000000404047825 */ /* 0x021fca00078e0202 */
[----:B------:R-:W-:Y:S01]  /*0c60*/  STG.E desc[UR10][R4.64], R0 ;  /* 0x0000000004007986 */ /* 0x000fe2000c10190a */
[----:B------:R-:W-:Y:S05]  /*0c70*/  EXIT ;  /* 0x000000000000794d */ /* 0x000fea0003800000 */
.L_x_22:
        /* <DEDUP_REMOVED lines=16> */
.L_x_26:


//--------------------- .nv.shared.reserved.0     --------------------------
	.section	.nv.shared.reserved.0,"aw",@nobits
	.weak		__nv_reservedSMEM_offset_0_alias
	.size		__nv_reservedSMEM_offset_0_alias, 0, 64
	.other		__nv_reservedSMEM_offset_0_alias,@"STO_CUDA_RESERVED_SHARED STV_DEFAULT"
__nv_reservedSMEM_offset_0_alias:
	.zero		0
	.zero		64


//--------------------- .nv.constant0._Z17finalizeCentroidsPfPii --------------------------
	.section	.nv.constant0._Z17finalizeCentroidsPfPii,"a",@progbits
	.sectionflags	@""
	.align	4
.nv.constant0._Z17finalizeCentroidsPfPii:
	.zero		916


//--------------------- .nv.constant0._Z15updateCentroidsPfPiS_S0_ii --------------------------
	.section	.nv.constant0._Z15updateCentroidsPfPiS_S0_ii,"a",@progbits
	.sectionflags	@""
	.align	4
.nv.constant0._Z15updateCentroidsPfPiS_S0_ii:
	.zero		936


//--------------------- .nv.constant0._Z22assignPointsToClustersPfS_Piii --------------------------
	.section	.nv.constant0._Z22assignPointsToClustersPfS_Piii,"a",@progbits
	.sectionflags	@""
	.align	4
.nv.constant0._Z22assignPointsToClustersPfS_Piii:
	.zero		928


//--------------------- SYMBOLS --------------------------

	.type		.nv.reservedSmem.offset0,@object
	.size		.nv.reservedSmem.offset0,0x4
